//
// Generated by NVIDIA NVVM Compiler
//
// Compiler Build ID: CL-36424714
// Cuda compilation tools, release 13.0, V13.0.88
// Based on NVVM 20.0.0
//

.version 9.0
.target sm_100
.address_size 64

	// .globl	_Z21fusedProjectionKernelPKfS0_S0_S0_PfS1_S1_iii
// _ZZ21fusedProjectionKernelPKfS0_S0_S0_PfS1_S1_iiiE5tileX has been demoted
// _ZZ21fusedProjectionKernelPKfS0_S0_S0_PfS1_S1_iiiE6tileWq has been demoted
// _ZZ21fusedProjectionKernelPKfS0_S0_S0_PfS1_S1_iiiE6tileWk has been demoted
// _ZZ21fusedProjectionKernelPKfS0_S0_S0_PfS1_S1_iiiE6tileWv has been demoted
// _ZZ28optimizedTiledMatMulKernelV2PKfS0_PfiiiiE5tileA has been demoted
// _ZZ28optimizedTiledMatMulKernelV2PKfS0_PfiiiiE5tileB has been demoted
// _ZZ24matMulKernelTransposedV2PKfS0_PfiiiE5tileA has been demoted
// _ZZ24matMulKernelTransposedV2PKfS0_PfiiiE5tileB has been demoted
// _ZZ34optimizedFusedScaleSoftmaxKernelV2PfiifE5s_max has been demoted
// _ZZ34optimizedFusedScaleSoftmaxKernelV2PfiifE5s_sum has been demoted
.extern .shared .align 16 .b8 sdata[];

.visible .entry _Z21fusedProjectionKernelPKfS0_S0_S0_PfS1_S1_iii(
	.param .u64 .ptr .align 1 _Z21fusedProjectionKernelPKfS0_S0_S0_PfS1_S1_iii_param_0,
	.param .u64 .ptr .align 1 _Z21fusedProjectionKernelPKfS0_S0_S0_PfS1_S1_iii_param_1,
	.param .u64 .ptr .align 1 _Z21fusedProjectionKernelPKfS0_S0_S0_PfS1_S1_iii_param_2,
	.param .u64 .ptr .align 1 _Z21fusedProjectionKernelPKfS0_S0_S0_PfS1_S1_iii_param_3,
	.param .u64 .ptr .align 1 _Z21fusedProjectionKernelPKfS0_S0_S0_PfS1_S1_iii_param_4,
	.param .u64 .ptr .align 1 _Z21fusedProjectionKernelPKfS0_S0_S0_PfS1_S1_iii_param_5,
	.param .u64 .ptr .align 1 _Z21fusedProjectionKernelPKfS0_S0_S0_PfS1_S1_iii_param_6,
	.param .u32 _Z21fusedProjectionKernelPKfS0_S0_S0_PfS1_S1_iii_param_7,
	.param .u32 _Z21fusedProjectionKernelPKfS0_S0_S0_PfS1_S1_iii_param_8,
	.param .u32 _Z21fusedProjectionKernelPKfS0_S0_S0_PfS1_S1_iii_param_9
)
{
	.reg .pred 	%p<12>;
	.reg .b32 	%r<50>;
	.reg .b32 	%f<249>;
	.reg .b64 	%rd<32>;
	// demoted variable
	.shared .align 4 .b8 _ZZ21fusedProjectionKernelPKfS0_S0_S0_PfS1_S1_iiiE5tileX[4096];
	// demoted variable
	.shared .align 4 .b8 _ZZ21fusedProjectionKernelPKfS0_S0_S0_PfS1_S1_iiiE6tileWq[4096];
	// demoted variable
	.shared .align 4 .b8 _ZZ21fusedProjectionKernelPKfS0_S0_S0_PfS1_S1_iiiE6tileWk[4096];
	// demoted variable
	.shared .align 4 .b8 _ZZ21fusedProjectionKernelPKfS0_S0_S0_PfS1_S1_iiiE6tileWv[4096];
	ld.param.u32 	%r28, [_Z21fusedProjectionKernelPKfS0_S0_S0_PfS1_S1_iii_param_7];
	ld.param.u32 	%r29, [_Z21fusedProjectionKernelPKfS0_S0_S0_PfS1_S1_iii_param_8];
	ld.param.u32 	%r30, [_Z21fusedProjectionKernelPKfS0_S0_S0_PfS1_S1_iii_param_9];
	mov.u32 	%r31, %ctaid.y;
	shl.b32 	%r32, %r31, 5;
	mov.u32 	%r47, %tid.y;
	add.s32 	%r2, %r32, %r47;
	mov.u32 	%r33, %ctaid.x;
	shl.b32 	%r3, %r33, 5;
	mov.u32 	%r45, %tid.x;
	add.s32 	%r5, %r3, %r45;
	setp.lt.s32 	%p1, %r30, 1;
	mov.f32 	%f246, 0f00000000;
	mov.f32 	%f247, %f246;
	mov.f32 	%f248, %f246;
	@%p1 bra 	$L__BB0_8;
	ld.param.u64 	%rd26, [_Z21fusedProjectionKernelPKfS0_S0_S0_PfS1_S1_iii_param_1];
	ld.param.u64 	%rd25, [_Z21fusedProjectionKernelPKfS0_S0_S0_PfS1_S1_iii_param_0];
	add.s32 	%r34, %r30, 31;
	shr.u32 	%r35, %r34, 5;
	shl.b32 	%r36, %r47, 7;
	mov.u32 	%r37, _ZZ21fusedProjectionKernelPKfS0_S0_S0_PfS1_S1_iiiE5tileX;
	add.s32 	%r6, %r37, %r36;
	shl.b32 	%r38, %r45, 2;
	add.s32 	%r7, %r6, %r38;
	mov.u32 	%r39, _ZZ21fusedProjectionKernelPKfS0_S0_S0_PfS1_S1_iiiE6tileWq;
	add.s32 	%r11, %r39, %r38;
	add.s32 	%r8, %r11, %r36;
	mov.u32 	%r40, _ZZ21fusedProjectionKernelPKfS0_S0_S0_PfS1_S1_iiiE6tileWk;
	add.s32 	%r12, %r40, %r38;
	add.s32 	%r9, %r12, %r36;
	mov.u32 	%r41, _ZZ21fusedProjectionKernelPKfS0_S0_S0_PfS1_S1_iiiE6tileWv;
	add.s32 	%r13, %r41, %r38;
	add.s32 	%r10, %r13, %r36;
	neg.s32 	%r49, %r35;
	mad.lo.s32 	%r42, %r47, %r29, %r45;
	add.s32 	%r48, %r42, %r3;
	shl.b32 	%r16, %r29, 5;
	mad.lo.s32 	%r46, %r30, %r2, %r45;
	cvta.to.global.u64 	%rd1, %rd25;
	cvta.to.global.u64 	%rd2, %rd26;
	mov.f32 	%f248, 0f00000000;
	mov.f32 	%f247, %f248;
	mov.f32 	%f246, %f248;
$L__BB0_2:
	setp.ge.s32 	%p2, %r2, %r28;
	setp.ge.s32 	%p3, %r45, %r30;
	mov.f32 	%f244, 0f00000000;
	or.pred  	%p4, %p2, %p3;
	@%p4 bra 	$L__BB0_4;
	mul.wide.s32 	%rd10, %r46, 4;
	add.s64 	%rd11, %rd1, %rd10;
	ld.global.nc.f32 	%f244, [%rd11];
$L__BB0_4:
	setp.ge.s32 	%p5, %r5, %r29;
	st.shared.f32 	[%r7], %f244;
	setp.ge.s32 	%p6, %r47, %r30;
	or.pred  	%p7, %p5, %p6;
	@%p7 bra 	$L__BB0_6;
	ld.param.u64 	%rd28, [_Z21fusedProjectionKernelPKfS0_S0_S0_PfS1_S1_iii_param_3];
	ld.param.u64 	%rd27, [_Z21fusedProjectionKernelPKfS0_S0_S0_PfS1_S1_iii_param_2];
	mul.wide.s32 	%rd12, %r48, 4;
	add.s64 	%rd13, %rd2, %rd12;
	ld.global.nc.f32 	%f18, [%rd13];
	st.shared.f32 	[%r8], %f18;
	cvta.to.global.u64 	%rd14, %rd27;
	add.s64 	%rd15, %rd14, %rd12;
	ld.global.nc.f32 	%f19, [%rd15];
	st.shared.f32 	[%r9], %f19;
	cvta.to.global.u64 	%rd16, %rd28;
	add.s64 	%rd17, %rd16, %rd12;
	ld.global.nc.f32 	%f245, [%rd17];
	bra.uni 	$L__BB0_7;
$L__BB0_6:
	mov.b32 	%r43, 0;
	st.shared.u32 	[%r8], %r43;
	st.shared.u32 	[%r9], %r43;
	mov.f32 	%f245, 0f00000000;
$L__BB0_7:
	st.shared.f32 	[%r10], %f245;
	bar.sync 	0;
	ld.shared.f32 	%f20, [%r6];
	ld.shared.f32 	%f21, [%r11];
	fma.rn.f32 	%f22, %f20, %f21, %f246;
	ld.shared.f32 	%f23, [%r12];
	fma.rn.f32 	%f24, %f20, %f23, %f247;
	ld.shared.f32 	%f25, [%r13];
	fma.rn.f32 	%f26, %f20, %f25, %f248;
	ld.shared.f32 	%f27, [%r6+4];
	ld.shared.f32 	%f28, [%r11+128];
	fma.rn.f32 	%f29, %f27, %f28, %f22;
	ld.shared.f32 	%f30, [%r12+128];
	fma.rn.f32 	%f31, %f27, %f30, %f24;
	ld.shared.f32 	%f32, [%r13+128];
	fma.rn.f32 	%f33, %f27, %f32, %f26;
	ld.shared.f32 	%f34, [%r6+8];
	ld.shared.f32 	%f35, [%r11+256];
	fma.rn.f32 	%f36, %f34, %f35, %f29;
	ld.shared.f32 	%f37, [%r12+256];
	fma.rn.f32 	%f38, %f34, %f37, %f31;
	ld.shared.f32 	%f39, [%r13+256];
	fma.rn.f32 	%f40, %f34, %f39, %f33;
	ld.shared.f32 	%f41, [%r6+12];
	ld.shared.f32 	%f42, [%r11+384];
	fma.rn.f32 	%f43, %f41, %f42, %f36;
	ld.shared.f32 	%f44, [%r12+384];
	fma.rn.f32 	%f45, %f41, %f44, %f38;
	ld.shared.f32 	%f46, [%r13+384];
	fma.rn.f32 	%f47, %f41, %f46, %f40;
	ld.shared.f32 	%f48, [%r6+16];
	ld.shared.f32 	%f49, [%r11+512];
	fma.rn.f32 	%f50, %f48, %f49, %f43;
	ld.shared.f32 	%f51, [%r12+512];
	fma.rn.f32 	%f52, %f48, %f51, %f45;
	ld.shared.f32 	%f53, [%r13+512];
	fma.rn.f32 	%f54, %f48, %f53, %f47;
	ld.shared.f32 	%f55, [%r6+20];
	ld.shared.f32 	%f56, [%r11+640];
	fma.rn.f32 	%f57, %f55, %f56, %f50;
	ld.shared.f32 	%f58, [%r12+640];
	fma.rn.f32 	%f59, %f55, %f58, %f52;
	ld.shared.f32 	%f60, [%r13+640];
	fma.rn.f32 	%f61, %f55, %f60, %f54;
	ld.shared.f32 	%f62, [%r6+24];
	ld.shared.f32 	%f63, [%r11+768];
	fma.rn.f32 	%f64, %f62, %f63, %f57;
	ld.shared.f32 	%f65, [%r12+768];
	fma.rn.f32 	%f66, %f62, %f65, %f59;
	ld.shared.f32 	%f67, [%r13+768];
	fma.rn.f32 	%f68, %f62, %f67, %f61;
	ld.shared.f32 	%f69, [%r6+28];
	ld.shared.f32 	%f70, [%r11+896];
	fma.rn.f32 	%f71, %f69, %f70, %f64;
	ld.shared.f32 	%f72, [%r12+896];
	fma.rn.f32 	%f73, %f69, %f72, %f66;
	ld.shared.f32 	%f74, [%r13+896];
	fma.rn.f32 	%f75, %f69, %f74, %f68;
	ld.shared.f32 	%f76, [%r6+32];
	ld.shared.f32 	%f77, [%r11+1024];
	fma.rn.f32 	%f78, %f76, %f77, %f71;
	ld.shared.f32 	%f79, [%r12+1024];
	fma.rn.f32 	%f80, %f76, %f79, %f73;
	ld.shared.f32 	%f81, [%r13+1024];
	fma.rn.f32 	%f82, %f76, %f81, %f75;
	ld.shared.f32 	%f83, [%r6+36];
	ld.shared.f32 	%f84, [%r11+1152];
	fma.rn.f32 	%f85, %f83, %f84, %f78;
	ld.shared.f32 	%f86, [%r12+1152];
	fma.rn.f32 	%f87, %f83, %f86, %f80;
	ld.shared.f32 	%f88, [%r13+1152];
	fma.rn.f32 	%f89, %f83, %f88, %f82;
	ld.shared.f32 	%f90, [%r6+40];
	ld.shared.f32 	%f91, [%r11+1280];
	fma.rn.f32 	%f92, %f90, %f91, %f85;
	ld.shared.f32 	%f93, [%r12+1280];
	fma.rn.f32 	%f94, %f90, %f93, %f87;
	ld.shared.f32 	%f95, [%r13+1280];
	fma.rn.f32 	%f96, %f90, %f95, %f89;
	ld.shared.f32 	%f97, [%r6+44];
	ld.shared.f32 	%f98, [%r11+1408];
	fma.rn.f32 	%f99, %f97, %f98, %f92;
	ld.shared.f32 	%f100, [%r12+1408];
	fma.rn.f32 	%f101, %f97, %f100, %f94;
	ld.shared.f32 	%f102, [%r13+1408];
	fma.rn.f32 	%f103, %f97, %f102, %f96;
	ld.shared.f32 	%f104, [%r6+48];
	ld.shared.f32 	%f105, [%r11+1536];
	fma.rn.f32 	%f106, %f104, %f105, %f99;
	ld.shared.f32 	%f107, [%r12+1536];
	fma.rn.f32 	%f108, %f104, %f107, %f101;
	ld.shared.f32 	%f109, [%r13+1536];
	fma.rn.f32 	%f110, %f104, %f109, %f103;
	ld.shared.f32 	%f111, [%r6+52];
	ld.shared.f32 	%f112, [%r11+1664];
	fma.rn.f32 	%f113, %f111, %f112, %f106;
	ld.shared.f32 	%f114, [%r12+1664];
	fma.rn.f32 	%f115, %f111, %f114, %f108;
	ld.shared.f32 	%f116, [%r13+1664];
	fma.rn.f32 	%f117, %f111, %f116, %f110;
	ld.shared.f32 	%f118, [%r6+56];
	ld.shared.f32 	%f119, [%r11+1792];
	fma.rn.f32 	%f120, %f118, %f119, %f113;
	ld.shared.f32 	%f121, [%r12+1792];
	fma.rn.f32 	%f122, %f118, %f121, %f115;
	ld.shared.f32 	%f123, [%r13+1792];
	fma.rn.f32 	%f124, %f118, %f123, %f117;
	ld.shared.f32 	%f125, [%r6+60];
	ld.shared.f32 	%f126, [%r11+1920];
	fma.rn.f32 	%f127, %f125, %f126, %f120;
	ld.shared.f32 	%f128, [%r12+1920];
	fma.rn.f32 	%f129, %f125, %f128, %f122;
	ld.shared.f32 	%f130, [%r13+1920];
	fma.rn.f32 	%f131, %f125, %f130, %f124;
	ld.shared.f32 	%f132, [%r6+64];
	ld.shared.f32 	%f133, [%r11+2048];
	fma.rn.f32 	%f134, %f132, %f133, %f127;
	ld.shared.f32 	%f135, [%r12+2048];
	fma.rn.f32 	%f136, %f132, %f135, %f129;
	ld.shared.f32 	%f137, [%r13+2048];
	fma.rn.f32 	%f138, %f132, %f137, %f131;
	ld.shared.f32 	%f139, [%r6+68];
	ld.shared.f32 	%f140, [%r11+2176];
	fma.rn.f32 	%f141, %f139, %f140, %f134;
	ld.shared.f32 	%f142, [%r12+2176];
	fma.rn.f32 	%f143, %f139, %f142, %f136;
	ld.shared.f32 	%f144, [%r13+2176];
	fma.rn.f32 	%f145, %f139, %f144, %f138;
	ld.shared.f32 	%f146, [%r6+72];
	ld.shared.f32 	%f147, [%r11+2304];
	fma.rn.f32 	%f148, %f146, %f147, %f141;
	ld.shared.f32 	%f149, [%r12+2304];
	fma.rn.f32 	%f150, %f146, %f149, %f143;
	ld.shared.f32 	%f151, [%r13+2304];
	fma.rn.f32 	%f152, %f146, %f151, %f145;
	ld.shared.f32 	%f153, [%r6+76];
	ld.shared.f32 	%f154, [%r11+2432];
	fma.rn.f32 	%f155, %f153, %f154, %f148;
	ld.shared.f32 	%f156, [%r12+2432];
	fma.rn.f32 	%f157, %f153, %f156, %f150;
	ld.shared.f32 	%f158, [%r13+2432];
	fma.rn.f32 	%f159, %f153, %f158, %f152;
	ld.shared.f32 	%f160, [%r6+80];
	ld.shared.f32 	%f161, [%r11+2560];
	fma.rn.f32 	%f162, %f160, %f161, %f155;
	ld.shared.f32 	%f163, [%r12+2560];
	fma.rn.f32 	%f164, %f160, %f163, %f157;
	ld.shared.f32 	%f165, [%r13+2560];
	fma.rn.f32 	%f166, %f160, %f165, %f159;
	ld.shared.f32 	%f167, [%r6+84];
	ld.shared.f32 	%f168, [%r11+2688];
	fma.rn.f32 	%f169, %f167, %f168, %f162;
	ld.shared.f32 	%f170, [%r12+2688];
	fma.rn.f32 	%f171, %f167, %f170, %f164;
	ld.shared.f32 	%f172, [%r13+2688];
	fma.rn.f32 	%f173, %f167, %f172, %f166;
	ld.shared.f32 	%f174, [%r6+88];
	ld.shared.f32 	%f175, [%r11+2816];
	fma.rn.f32 	%f176, %f174, %f175, %f169;
	ld.shared.f32 	%f177, [%r12+2816];
	fma.rn.f32 	%f178, %f174, %f177, %f171;
	ld.shared.f32 	%f179, [%r13+2816];
	fma.rn.f32 	%f180, %f174, %f179, %f173;
	ld.shared.f32 	%f181, [%r6+92];
	ld.shared.f32 	%f182, [%r11+2944];
	fma.rn.f32 	%f183, %f181, %f182, %f176;
	ld.shared.f32 	%f184, [%r12+2944];
	fma.rn.f32 	%f185, %f181, %f184, %f178;
	ld.shared.f32 	%f186, [%r13+2944];
	fma.rn.f32 	%f187, %f181, %f186, %f180;
	ld.shared.f32 	%f188, [%r6+96];
	ld.shared.f32 	%f189, [%r11+3072];
	fma.rn.f32 	%f190, %f188, %f189, %f183;
	ld.shared.f32 	%f191, [%r12+3072];
	fma.rn.f32 	%f192, %f188, %f191, %f185;
	ld.shared.f32 	%f193, [%r13+3072];
	fma.rn.f32 	%f194, %f188, %f193, %f187;
	ld.shared.f32 	%f195, [%r6+100];
	ld.shared.f32 	%f196, [%r11+3200];
	fma.rn.f32 	%f197, %f195, %f196, %f190;
	ld.shared.f32 	%f198, [%r12+3200];
	fma.rn.f32 	%f199, %f195, %f198, %f192;
	ld.shared.f32 	%f200, [%r13+3200];
	fma.rn.f32 	%f201, %f195, %f200, %f194;
	ld.shared.f32 	%f202, [%r6+104];
	ld.shared.f32 	%f203, [%r11+3328];
	fma.rn.f32 	%f204, %f202, %f203, %f197;
	ld.shared.f32 	%f205, [%r12+3328];
	fma.rn.f32 	%f206, %f202, %f205, %f199;
	ld.shared.f32 	%f207, [%r13+3328];
	fma.rn.f32 	%f208, %f202, %f207, %f201;
	ld.shared.f32 	%f209, [%r6+108];
	ld.shared.f32 	%f210, [%r11+3456];
	fma.rn.f32 	%f211, %f209, %f210, %f204;
	ld.shared.f32 	%f212, [%r12+3456];
	fma.rn.f32 	%f213, %f209, %f212, %f206;
	ld.shared.f32 	%f214, [%r13+3456];
	fma.rn.f32 	%f215, %f209, %f214, %f208;
	ld.shared.f32 	%f216, [%r6+112];
	ld.shared.f32 	%f217, [%r11+3584];
	fma.rn.f32 	%f218, %f216, %f217, %f211;
	ld.shared.f32 	%f219, [%r12+3584];
	fma.rn.f32 	%f220, %f216, %f219, %f213;
	ld.shared.f32 	%f221, [%r13+3584];
	fma.rn.f32 	%f222, %f216, %f221, %f215;
	ld.shared.f32 	%f223, [%r6+116];
	ld.shared.f32 	%f224, [%r11+3712];
	fma.rn.f32 	%f225, %f223, %f224, %f218;
	ld.shared.f32 	%f226, [%r12+3712];
	fma.rn.f32 	%f227, %f223, %f226, %f220;
	ld.shared.f32 	%f228, [%r13+3712];
	fma.rn.f32 	%f229, %f223, %f228, %f222;
	ld.shared.f32 	%f230, [%r6+120];
	ld.shared.f32 	%f231, [%r11+3840];
	fma.rn.f32 	%f232, %f230, %f231, %f225;
	ld.shared.f32 	%f233, [%r12+3840];
	fma.rn.f32 	%f234, %f230, %f233, %f227;
	ld.shared.f32 	%f235, [%r13+3840];
	fma.rn.f32 	%f236, %f230, %f235, %f229;
	ld.shared.f32 	%f237, [%r6+124];
	ld.shared.f32 	%f238, [%r11+3968];
	fma.rn.f32 	%f246, %f237, %f238, %f232;
	ld.shared.f32 	%f239, [%r12+3968];
	fma.rn.f32 	%f247, %f237, %f239, %f234;
	ld.shared.f32 	%f240, [%r13+3968];
	fma.rn.f32 	%f248, %f237, %f240, %f236;
	bar.sync 	0;
	add.s32 	%r49, %r49, 1;
	setp.ne.s32 	%p8, %r49, 0;
	add.s32 	%r48, %r48, %r16;
	add.s32 	%r47, %r47, 32;
	add.s32 	%r46, %r46, 32;
	add.s32 	%r45, %r45, 32;
	@%p8 bra 	$L__BB0_2;
$L__BB0_8:
	setp.ge.s32 	%p9, %r2, %r28;
	setp.ge.s32 	%p10, %r5, %r29;
	or.pred  	%p11, %p9, %p10;
	@%p11 bra 	$L__BB0_10;
	ld.param.u64 	%rd31, [_Z21fusedProjectionKernelPKfS0_S0_S0_PfS1_S1_iii_param_6];
	ld.param.u64 	%rd30, [_Z21fusedProjectionKernelPKfS0_S0_S0_PfS1_S1_iii_param_5];
	ld.param.u64 	%rd29, [_Z21fusedProjectionKernelPKfS0_S0_S0_PfS1_S1_iii_param_4];
	mad.lo.s32 	%r44, %r29, %r2, %r5;
	cvta.to.global.u64 	%rd18, %rd29;
	mul.wide.s32 	%rd19, %r44, 4;
	add.s64 	%rd20, %rd18, %rd19;
	st.global.f32 	[%rd20], %f246;
	cvta.to.global.u64 	%rd21, %rd30;
	add.s64 	%rd22, %rd21, %rd19;
	st.global.f32 	[%rd22], %f247;
	cvta.to.global.u64 	%rd23, %rd31;
	add.s64 	%rd24, %rd23, %rd19;
	st.global.f32 	[%rd24], %f248;
$L__BB0_10:
	ret;

}
	// .globl	_Z28optimizedTiledMatMulKernelV2PKfS0_Pfiiii
.visible .entry _Z28optimizedTiledMatMulKernelV2PKfS0_Pfiiii(
	.param .u64 .ptr .align 1 _Z28optimizedTiledMatMulKernelV2PKfS0_Pfiiii_param_0,
	.param .u64 .ptr .align 1 _Z28optimizedTiledMatMulKernelV2PKfS0_Pfiiii_param_1,
	.param .u64 .ptr .align 1 _Z28optimizedTiledMatMulKernelV2PKfS0_Pfiiii_param_2,
	.param .u32 _Z28optimizedTiledMatMulKernelV2PKfS0_Pfiiii_param_3,
	.param .u32 _Z28optimizedTiledMatMulKernelV2PKfS0_Pfiiii_param_4,
	.param .u32 _Z28optimizedTiledMatMulKernelV2PKfS0_Pfiiii_param_5,
	.param .u32 _Z28optimizedTiledMatMulKernelV2PKfS0_Pfiiii_param_6
)
{
	.reg .pred 	%p<12>;
	.reg .b32 	%r<44>;
	.reg .b32 	%f<111>;
	.reg .b64 	%rd<13>;
	// demoted variable
	.shared .align 4 .b8 _ZZ28optimizedTiledMatMulKernelV2PKfS0_PfiiiiE5tileA[4096];
	// demoted variable
	.shared .align 4 .b8 _ZZ28optimizedTiledMatMulKernelV2PKfS0_PfiiiiE5tileB[4096];
	ld.param.u64 	%rd3, [_Z28optimizedTiledMatMulKernelV2PKfS0_Pfiiii_param_0];
	ld.param.u64 	%rd4, [_Z28optimizedTiledMatMulKernelV2PKfS0_Pfiiii_param_1];
	ld.param.u64 	%rd5, [_Z28optimizedTiledMatMulKernelV2PKfS0_Pfiiii_param_2];
	ld.param.u32 	%r24, [_Z28optimizedTiledMatMulKernelV2PKfS0_Pfiiii_param_3];
	ld.param.u32 	%r25, [_Z28optimizedTiledMatMulKernelV2PKfS0_Pfiiii_param_4];
	ld.param.u32 	%r26, [_Z28optimizedTiledMatMulKernelV2PKfS0_Pfiiii_param_5];
	ld.param.u32 	%r27, [_Z28optimizedTiledMatMulKernelV2PKfS0_Pfiiii_param_6];
	mov.u32 	%r28, %ctaid.y;
	shl.b32 	%r29, %r28, 5;
	mov.u32 	%r41, %tid.y;
	add.s32 	%r2, %r29, %r41;
	mov.u32 	%r30, %ctaid.x;
	shl.b32 	%r3, %r30, 5;
	mov.u32 	%r39, %tid.x;
	add.s32 	%r5, %r3, %r39;
	setp.lt.s32 	%p1, %r26, 1;
	mov.f32 	%f110, 0f00000000;
	@%p1 bra 	$L__BB1_7;
	add.s32 	%r31, %r26, 31;
	shr.u32 	%r32, %r31, 5;
	shl.b32 	%r33, %r41, 7;
	mov.u32 	%r34, _ZZ28optimizedTiledMatMulKernelV2PKfS0_PfiiiiE5tileA;
	add.s32 	%r6, %r34, %r33;
	shl.b32 	%r35, %r39, 2;
	add.s32 	%r7, %r6, %r35;
	mov.u32 	%r36, _ZZ28optimizedTiledMatMulKernelV2PKfS0_PfiiiiE5tileB;
	add.s32 	%r9, %r36, %r35;
	add.s32 	%r8, %r9, %r33;
	neg.s32 	%r43, %r32;
	mad.lo.s32 	%r37, %r41, %r27, %r39;
	add.s32 	%r42, %r37, %r3;
	shl.b32 	%r12, %r27, 5;
	mad.lo.s32 	%r40, %r26, %r2, %r39;
	cvta.to.global.u64 	%rd1, %rd3;
	cvta.to.global.u64 	%rd2, %rd4;
	mov.f32 	%f110, 0f00000000;
$L__BB1_2:
	setp.ge.s32 	%p2, %r2, %r24;
	setp.ge.u32 	%p3, %r39, %r26;
	mov.f32 	%f108, 0f00000000;
	or.pred  	%p4, %p2, %p3;
	@%p4 bra 	$L__BB1_4;
	mul.wide.u32 	%rd6, %r40, 4;
	add.s64 	%rd7, %rd1, %rd6;
	ld.global.nc.f32 	%f108, [%rd7];
$L__BB1_4:
	setp.ge.s32 	%p5, %r5, %r25;
	st.shared.f32 	[%r7], %f108;
	setp.ge.u32 	%p6, %r41, %r26;
	mov.f32 	%f109, 0f00000000;
	or.pred  	%p7, %p5, %p6;
	@%p7 bra 	$L__BB1_6;
	mul.wide.u32 	%rd8, %r42, 4;
	add.s64 	%rd9, %rd2, %rd8;
	ld.global.nc.f32 	%f109, [%rd9];
$L__BB1_6:
	st.shared.f32 	[%r8], %f109;
	bar.sync 	0;
	ld.shared.f32 	%f12, [%r6];
	ld.shared.f32 	%f13, [%r9];
	fma.rn.f32 	%f14, %f12, %f13, %f110;
	ld.shared.f32 	%f15, [%r6+4];
	ld.shared.f32 	%f16, [%r9+128];
	fma.rn.f32 	%f17, %f15, %f16, %f14;
	ld.shared.f32 	%f18, [%r6+8];
	ld.shared.f32 	%f19, [%r9+256];
	fma.rn.f32 	%f20, %f18, %f19, %f17;
	ld.shared.f32 	%f21, [%r6+12];
	ld.shared.f32 	%f22, [%r9+384];
	fma.rn.f32 	%f23, %f21, %f22, %f20;
	ld.shared.f32 	%f24, [%r6+16];
	ld.shared.f32 	%f25, [%r9+512];
	fma.rn.f32 	%f26, %f24, %f25, %f23;
	ld.shared.f32 	%f27, [%r6+20];
	ld.shared.f32 	%f28, [%r9+640];
	fma.rn.f32 	%f29, %f27, %f28, %f26;
	ld.shared.f32 	%f30, [%r6+24];
	ld.shared.f32 	%f31, [%r9+768];
	fma.rn.f32 	%f32, %f30, %f31, %f29;
	ld.shared.f32 	%f33, [%r6+28];
	ld.shared.f32 	%f34, [%r9+896];
	fma.rn.f32 	%f35, %f33, %f34, %f32;
	ld.shared.f32 	%f36, [%r6+32];
	ld.shared.f32 	%f37, [%r9+1024];
	fma.rn.f32 	%f38, %f36, %f37, %f35;
	ld.shared.f32 	%f39, [%r6+36];
	ld.shared.f32 	%f40, [%r9+1152];
	fma.rn.f32 	%f41, %f39, %f40, %f38;
	ld.shared.f32 	%f42, [%r6+40];
	ld.shared.f32 	%f43, [%r9+1280];
	fma.rn.f32 	%f44, %f42, %f43, %f41;
	ld.shared.f32 	%f45, [%r6+44];
	ld.shared.f32 	%f46, [%r9+1408];
	fma.rn.f32 	%f47, %f45, %f46, %f44;
	ld.shared.f32 	%f48, [%r6+48];
	ld.shared.f32 	%f49, [%r9+1536];
	fma.rn.f32 	%f50, %f48, %f49, %f47;
	ld.shared.f32 	%f51, [%r6+52];
	ld.shared.f32 	%f52, [%r9+1664];
	fma.rn.f32 	%f53, %f51, %f52, %f50;
	ld.shared.f32 	%f54, [%r6+56];
	ld.shared.f32 	%f55, [%r9+1792];
	fma.rn.f32 	%f56, %f54, %f55, %f53;
	ld.shared.f32 	%f57, [%r6+60];
	ld.shared.f32 	%f58, [%r9+1920];
	fma.rn.f32 	%f59, %f57, %f58, %f56;
	ld.shared.f32 	%f60, [%r6+64];
	ld.shared.f32 	%f61, [%r9+2048];
	fma.rn.f32 	%f62, %f60, %f61, %f59;
	ld.shared.f32 	%f63, [%r6+68];
	ld.shared.f32 	%f64, [%r9+2176];
	fma.rn.f32 	%f65, %f63, %f64, %f62;
	ld.shared.f32 	%f66, [%r6+72];
	ld.shared.f32 	%f67, [%r9+2304];
	fma.rn.f32 	%f68, %f66, %f67, %f65;
	ld.shared.f32 	%f69, [%r6+76];
	ld.shared.f32 	%f70, [%r9+2432];
	fma.rn.f32 	%f71, %f69, %f70, %f68;
	ld.shared.f32 	%f72, [%r6+80];
	ld.shared.f32 	%f73, [%r9+2560];
	fma.rn.f32 	%f74, %f72, %f73, %f71;
	ld.shared.f32 	%f75, [%r6+84];
	ld.shared.f32 	%f76, [%r9+2688];
	fma.rn.f32 	%f77, %f75, %f76, %f74;
	ld.shared.f32 	%f78, [%r6+88];
	ld.shared.f32 	%f79, [%r9+2816];
	fma.rn.f32 	%f80, %f78, %f79, %f77;
	ld.shared.f32 	%f81, [%r6+92];
	ld.shared.f32 	%f82, [%r9+2944];
	fma.rn.f32 	%f83, %f81, %f82, %f80;
	ld.shared.f32 	%f84, [%r6+96];
	ld.shared.f32 	%f85, [%r9+3072];
	fma.rn.f32 	%f86, %f84, %f85, %f83;
	ld.shared.f32 	%f87, [%r6+100];
	ld.shared.f32 	%f88, [%r9+3200];
	fma.rn.f32 	%f89, %f87, %f88, %f86;
	ld.shared.f32 	%f90, [%r6+104];
	ld.shared.f32 	%f91, [%r9+3328];
	fma.rn.f32 	%f92, %f90, %f91, %f89;
	ld.shared.f32 	%f93, [%r6+108];
	ld.shared.f32 	%f94, [%r9+3456];
	fma.rn.f32 	%f95, %f93, %f94, %f92;
	ld.shared.f32 	%f96, [%r6+112];
	ld.shared.f32 	%f97, [%r9+3584];
	fma.rn.f32 	%f98, %f96, %f97, %f95;
	ld.shared.f32 	%f99, [%r6+116];
	ld.shared.f32 	%f100, [%r9+3712];
	fma.rn.f32 	%f101, %f99, %f100, %f98;
	ld.shared.f32 	%f102, [%r6+120];
	ld.shared.f32 	%f103, [%r9+3840];
	fma.rn.f32 	%f104, %f102, %f103, %f101;
	ld.shared.f32 	%f105, [%r6+124];
	ld.shared.f32 	%f106, [%r9+3968];
	fma.rn.f32 	%f110, %f105, %f106, %f104;
	bar.sync 	0;
	add.s32 	%r43, %r43, 1;
	setp.ne.s32 	%p8, %r43, 0;
	add.s32 	%r42, %r42, %r12;
	add.s32 	%r41, %r41, 32;
	add.s32 	%r40, %r40, 32;
	add.s32 	%r39, %r39, 32;
	@%p8 bra 	$L__BB1_2;
$L__BB1_7:
	setp.ge.s32 	%p9, %r2, %r24;
	setp.ge.s32 	%p10, %r5, %r25;
	or.pred  	%p11, %p9, %p10;
	@%p11 bra 	$L__BB1_9;
	mad.lo.s32 	%r38, %r25, %r2, %r5;
	cvta.to.global.u64 	%rd10, %rd5;
	mul.wide.s32 	%rd11, %r38, 4;
	add.s64 	%rd12, %rd10, %rd11;
	st.global.f32 	[%rd12], %f110;
$L__BB1_9:
	ret;

}
	// .globl	_Z24matMulKernelTransposedV2PKfS0_Pfiii
.visible .entry _Z24matMulKernelTransposedV2PKfS0_Pfiii(
	.param .u64 .ptr .align 1 _Z24matMulKernelTransposedV2PKfS0_Pfiii_param_0,
	.param .u64 .ptr .align 1 _Z24matMulKernelTransposedV2PKfS0_Pfiii_param_1,
	.param .u64 .ptr .align 1 _Z24matMulKernelTransposedV2PKfS0_Pfiii_param_2,
	.param .u32 _Z24matMulKernelTransposedV2PKfS0_Pfiii_param_3,
	.param .u32 _Z24matMulKernelTransposedV2PKfS0_Pfiii_param_4,
	.param .u32 _Z24matMulKernelTransposedV2PKfS0_Pfiii_param_5
)
{
	.reg .pred 	%p<12>;
	.reg .b32 	%r<43>;
	.reg .b32 	%f<111>;
	.reg .b64 	%rd<13>;
	// demoted variable
	.shared .align 4 .b8 _ZZ24matMulKernelTransposedV2PKfS0_PfiiiE5tileA[4096];
	// demoted variable
	.shared .align 4 .b8 _ZZ24matMulKernelTransposedV2PKfS0_PfiiiE5tileB[4096];
	ld.param.u64 	%rd3, [_Z24matMulKernelTransposedV2PKfS0_Pfiii_param_0];
	ld.param.u64 	%rd4, [_Z24matMulKernelTransposedV2PKfS0_Pfiii_param_1];
	ld.param.u64 	%rd5, [_Z24matMulKernelTransposedV2PKfS0_Pfiii_param_2];
	ld.param.u32 	%r22, [_Z24matMulKernelTransposedV2PKfS0_Pfiii_param_3];
	ld.param.u32 	%r23, [_Z24matMulKernelTransposedV2PKfS0_Pfiii_param_4];
	ld.param.u32 	%r24, [_Z24matMulKernelTransposedV2PKfS0_Pfiii_param_5];
	mov.u32 	%r25, %ctaid.y;
	shl.b32 	%r26, %r25, 5;
	mov.u32 	%r40, %tid.y;
	add.s32 	%r2, %r26, %r40;
	mov.u32 	%r27, %ctaid.x;
	shl.b32 	%r28, %r27, 5;
	mov.u32 	%r38, %tid.x;
	add.s32 	%r4, %r28, %r38;
	setp.lt.s32 	%p1, %r24, 1;
	mov.f32 	%f110, 0f00000000;
	@%p1 bra 	$L__BB2_7;
	add.s32 	%r29, %r24, 31;
	shr.u32 	%r30, %r29, 5;
	shl.b32 	%r31, %r40, 7;
	mov.u32 	%r32, _ZZ24matMulKernelTransposedV2PKfS0_PfiiiE5tileA;
	add.s32 	%r5, %r32, %r31;
	shl.b32 	%r33, %r38, 2;
	add.s32 	%r6, %r5, %r33;
	mov.u32 	%r34, _ZZ24matMulKernelTransposedV2PKfS0_PfiiiE5tileB;
	add.s32 	%r35, %r34, %r31;
	add.s32 	%r7, %r35, %r33;
	shl.b32 	%r36, %r38, 7;
	add.s32 	%r8, %r34, %r36;
	neg.s32 	%r42, %r30;
	mad.lo.s32 	%r41, %r24, %r4, %r40;
	mad.lo.s32 	%r39, %r24, %r2, %r38;
	cvta.to.global.u64 	%rd1, %rd3;
	cvta.to.global.u64 	%rd2, %rd4;
	mov.f32 	%f110, 0f00000000;
$L__BB2_2:
	setp.ge.s32 	%p2, %r2, %r22;
	setp.ge.u32 	%p3, %r38, %r24;
	mov.f32 	%f108, 0f00000000;
	or.pred  	%p4, %p2, %p3;
	@%p4 bra 	$L__BB2_4;
	mul.wide.u32 	%rd6, %r39, 4;
	add.s64 	%rd7, %rd1, %rd6;
	ld.global.nc.f32 	%f108, [%rd7];
$L__BB2_4:
	setp.ge.s32 	%p5, %r4, %r23;
	st.shared.f32 	[%r6], %f108;
	setp.ge.u32 	%p6, %r40, %r24;
	mov.f32 	%f109, 0f00000000;
	or.pred  	%p7, %p5, %p6;
	@%p7 bra 	$L__BB2_6;
	mul.wide.u32 	%rd8, %r41, 4;
	add.s64 	%rd9, %rd2, %rd8;
	ld.global.nc.f32 	%f109, [%rd9];
$L__BB2_6:
	st.shared.f32 	[%r7], %f109;
	bar.sync 	0;
	ld.shared.f32 	%f12, [%r5];
	ld.shared.f32 	%f13, [%r8];
	fma.rn.f32 	%f14, %f12, %f13, %f110;
	ld.shared.f32 	%f15, [%r5+4];
	ld.shared.f32 	%f16, [%r8+4];
	fma.rn.f32 	%f17, %f15, %f16, %f14;
	ld.shared.f32 	%f18, [%r5+8];
	ld.shared.f32 	%f19, [%r8+8];
	fma.rn.f32 	%f20, %f18, %f19, %f17;
	ld.shared.f32 	%f21, [%r5+12];
	ld.shared.f32 	%f22, [%r8+12];
	fma.rn.f32 	%f23, %f21, %f22, %f20;
	ld.shared.f32 	%f24, [%r5+16];
	ld.shared.f32 	%f25, [%r8+16];
	fma.rn.f32 	%f26, %f24, %f25, %f23;
	ld.shared.f32 	%f27, [%r5+20];
	ld.shared.f32 	%f28, [%r8+20];
	fma.rn.f32 	%f29, %f27, %f28, %f26;
	ld.shared.f32 	%f30, [%r5+24];
	ld.shared.f32 	%f31, [%r8+24];
	fma.rn.f32 	%f32, %f30, %f31, %f29;
	ld.shared.f32 	%f33, [%r5+28];
	ld.shared.f32 	%f34, [%r8+28];
	fma.rn.f32 	%f35, %f33, %f34, %f32;
	ld.shared.f32 	%f36, [%r5+32];
	ld.shared.f32 	%f37, [%r8+32];
	fma.rn.f32 	%f38, %f36, %f37, %f35;
	ld.shared.f32 	%f39, [%r5+36];
	ld.shared.f32 	%f40, [%r8+36];
	fma.rn.f32 	%f41, %f39, %f40, %f38;
	ld.shared.f32 	%f42, [%r5+40];
	ld.shared.f32 	%f43, [%r8+40];
	fma.rn.f32 	%f44, %f42, %f43, %f41;
	ld.shared.f32 	%f45, [%r5+44];
	ld.shared.f32 	%f46, [%r8+44];
	fma.rn.f32 	%f47, %f45, %f46, %f44;
	ld.shared.f32 	%f48, [%r5+48];
	ld.shared.f32 	%f49, [%r8+48];
	fma.rn.f32 	%f50, %f48, %f49, %f47;
	ld.shared.f32 	%f51, [%r5+52];
	ld.shared.f32 	%f52, [%r8+52];
	fma.rn.f32 	%f53, %f51, %f52, %f50;
	ld.shared.f32 	%f54, [%r5+56];
	ld.shared.f32 	%f55, [%r8+56];
	fma.rn.f32 	%f56, %f54, %f55, %f53;
	ld.shared.f32 	%f57, [%r5+60];
	ld.shared.f32 	%f58, [%r8+60];
	fma.rn.f32 	%f59, %f57, %f58, %f56;
	ld.shared.f32 	%f60, [%r5+64];
	ld.shared.f32 	%f61, [%r8+64];
	fma.rn.f32 	%f62, %f60, %f61, %f59;
	ld.shared.f32 	%f63, [%r5+68];
	ld.shared.f32 	%f64, [%r8+68];
	fma.rn.f32 	%f65, %f63, %f64, %f62;
	ld.shared.f32 	%f66, [%r5+72];
	ld.shared.f32 	%f67, [%r8+72];
	fma.rn.f32 	%f68, %f66, %f67, %f65;
	ld.shared.f32 	%f69, [%r5+76];
	ld.shared.f32 	%f70, [%r8+76];
	fma.rn.f32 	%f71, %f69, %f70, %f68;
	ld.shared.f32 	%f72, [%r5+80];
	ld.shared.f32 	%f73, [%r8+80];
	fma.rn.f32 	%f74, %f72, %f73, %f71;
	ld.shared.f32 	%f75, [%r5+84];
	ld.shared.f32 	%f76, [%r8+84];
	fma.rn.f32 	%f77, %f75, %f76, %f74;
	ld.shared.f32 	%f78, [%r5+88];
	ld.shared.f32 	%f79, [%r8+88];
	fma.rn.f32 	%f80, %f78, %f79, %f77;
	ld.shared.f32 	%f81, [%r5+92];
	ld.shared.f32 	%f82, [%r8+92];
	fma.rn.f32 	%f83, %f81, %f82, %f80;
	ld.shared.f32 	%f84, [%r5+96];
	ld.shared.f32 	%f85, [%r8+96];
	fma.rn.f32 	%f86, %f84, %f85, %f83;
	ld.shared.f32 	%f87, [%r5+100];
	ld.shared.f32 	%f88, [%r8+100];
	fma.rn.f32 	%f89, %f87, %f88, %f86;
	ld.shared.f32 	%f90, [%r5+104];
	ld.shared.f32 	%f91, [%r8+104];
	fma.rn.f32 	%f92, %f90, %f91, %f89;
	ld.shared.f32 	%f93, [%r5+108];
	ld.shared.f32 	%f94, [%r8+108];
	fma.rn.f32 	%f95, %f93, %f94, %f92;
	ld.shared.f32 	%f96, [%r5+112];
	ld.shared.f32 	%f97, [%r8+112];
	fma.rn.f32 	%f98, %f96, %f97, %f95;
	ld.shared.f32 	%f99, [%r5+116];
	ld.shared.f32 	%f100, [%r8+116];
	fma.rn.f32 	%f101, %f99, %f100, %f98;
	ld.shared.f32 	%f102, [%r5+120];
	ld.shared.f32 	%f103, [%r8+120];
	fma.rn.f32 	%f104, %f102, %f103, %f101;
	ld.shared.f32 	%f105, [%r5+124];
	ld.shared.f32 	%f106, [%r8+124];
	fma.rn.f32 	%f110, %f105, %f106, %f104;
	bar.sync 	0;
	add.s32 	%r42, %r42, 1;
	setp.ne.s32 	%p8, %r42, 0;
	add.s32 	%r41, %r41, 32;
	add.s32 	%r40, %r40, 32;
	add.s32 	%r39, %r39, 32;
	add.s32 	%r38, %r38, 32;
	@%p8 bra 	$L__BB2_2;
$L__BB2_7:
	setp.ge.s32 	%p9, %r2, %r22;
	setp.ge.s32 	%p10, %r4, %r23;
	or.pred  	%p11, %p9, %p10;
	@%p11 bra 	$L__BB2_9;
	mad.lo.s32 	%r37, %r23, %r2, %r4;
	cvta.to.global.u64 	%rd10, %rd5;
	mul.wide.s32 	%rd11, %r37, 4;
	add.s64 	%rd12, %rd10, %rd11;
	st.global.f32 	[%rd12], %f110;
$L__BB2_9:
	ret;

}
	// .globl	_Z34optimizedFusedScaleSoftmaxKernelV2Pfiif
.visible .entry _Z34optimizedFusedScaleSoftmaxKernelV2Pfiif(
	.param .u64 .ptr .align 1 _Z34optimizedFusedScaleSoftmaxKernelV2Pfiif_param_0,
	.param .u32 _Z34optimizedFusedScaleSoftmaxKernelV2Pfiif_param_1,
	.param .u32 _Z34optimizedFusedScaleSoftmaxKernelV2Pfiif_param_2,
	.param .f32 _Z34optimizedFusedScaleSoftmaxKernelV2Pfiif_param_3
)
{
	.reg .pred 	%p<34>;
	.reg .b32 	%r<139>;
	.reg .b32 	%f<200>;
	.reg .b64 	%rd<5>;
	// demoted variable
	.shared .align 4 .b8 _ZZ34optimizedFusedScaleSoftmaxKernelV2PfiifE5s_max[128];
	// demoted variable
	.shared .align 4 .b8 _ZZ34optimizedFusedScaleSoftmaxKernelV2PfiifE5s_sum[128];
	ld.param.u64 	%rd2, [_Z34optimizedFusedScaleSoftmaxKernelV2Pfiif_param_0];
	ld.param.u32 	%r58, [_Z34optimizedFusedScaleSoftmaxKernelV2Pfiif_param_2];
	ld.param.f32 	%f33, [_Z34optimizedFusedScaleSoftmaxKernelV2Pfiif_param_3];
	mov.u32 	%r133, %tid.x;
	setp.ge.s32 	%p1, %r133, %r58;
	@%p1 bra 	$L__BB3_38;
	mov.u32 	%r59, %ctaid.x;
	cvta.to.global.u64 	%rd3, %rd2;
	mad.lo.s32 	%r60, %r58, %r59, %r133;
	mul.wide.u32 	%rd4, %r60, 4;
	add.s64 	%rd1, %rd3, %rd4;
	ld.global.f32 	%f34, [%rd1];
	mul.f32 	%f1, %f33, %f34;
	mov.b32 	%r61, %f1;
	shfl.sync.down.b32	%r62|%p2, %r61, 16, 31, -1;
	mov.b32 	%f35, %r62;
	max.f32 	%f36, %f1, %f35;
	mov.b32 	%r63, %f36;
	shfl.sync.down.b32	%r64|%p3, %r63, 8, 31, -1;
	mov.b32 	%f37, %r64;
	max.f32 	%f38, %f36, %f37;
	mov.b32 	%r65, %f38;
	shfl.sync.down.b32	%r66|%p4, %r65, 4, 31, -1;
	mov.b32 	%f39, %r66;
	max.f32 	%f40, %f38, %f39;
	mov.b32 	%r67, %f40;
	shfl.sync.down.b32	%r68|%p5, %r67, 2, 31, -1;
	mov.b32 	%f41, %r68;
	max.f32 	%f42, %f40, %f41;
	mov.b32 	%r69, %f42;
	shfl.sync.down.b32	%r70|%p6, %r69, 1, 31, -1;
	mov.b32 	%f43, %r70;
	max.f32 	%f2, %f42, %f43;
	and.b32  	%r2, %r133, 31;
	shr.u32 	%r3, %r133, 5;
	setp.ne.s32 	%p7, %r2, 0;
	@%p7 bra 	$L__BB3_3;
	shl.b32 	%r71, %r3, 2;
	mov.u32 	%r72, _ZZ34optimizedFusedScaleSoftmaxKernelV2PfiifE5s_max;
	add.s32 	%r73, %r72, %r71;
	st.shared.f32 	[%r73], %f2;
$L__BB3_3:
	bar.sync 	0;
	setp.gt.u32 	%p8, %r133, 31;
	@%p8 bra 	$L__BB3_19;
	shl.b32 	%r74, %r133, 2;
	mov.u32 	%r75, _ZZ34optimizedFusedScaleSoftmaxKernelV2PfiifE5s_max;
	add.s32 	%r4, %r75, %r74;
	ld.shared.f32 	%f190, [%r4];
	add.s32 	%r76, %r58, 31;
	shr.u32 	%r5, %r76, 5;
	add.s32 	%r127, %r133, 32;
	setp.ge.u32 	%p9, %r127, %r5;
	@%p9 bra 	$L__BB3_18;
	sub.s32 	%r77, %r5, %r133;
	add.s32 	%r7, %r77, -32;
	add.s32 	%r78, %r77, -33;
	and.b32  	%r8, %r7, 15;
	setp.lt.u32 	%p10, %r78, 15;
	@%p10 bra 	$L__BB3_9;
	and.b32  	%r79, %r7, -16;
	neg.s32 	%r124, %r79;
	add.s32 	%r82, %r74, %r75;
	add.s32 	%r123, %r82, 188;
	mov.u32 	%r125, %r133;
$L__BB3_7:
	.pragma "nounroll";
	ld.shared.f32 	%f45, [%r123+-60];
	max.f32 	%f46, %f190, %f45;
	ld.shared.f32 	%f47, [%r123+-56];
	max.f32 	%f48, %f46, %f47;
	ld.shared.f32 	%f49, [%r123+-52];
	max.f32 	%f50, %f48, %f49;
	ld.shared.f32 	%f51, [%r123+-48];
	max.f32 	%f52, %f50, %f51;
	ld.shared.f32 	%f53, [%r123+-44];
	max.f32 	%f54, %f52, %f53;
	ld.shared.f32 	%f55, [%r123+-40];
	max.f32 	%f56, %f54, %f55;
	ld.shared.f32 	%f57, [%r123+-36];
	max.f32 	%f58, %f56, %f57;
	ld.shared.f32 	%f59, [%r123+-32];
	max.f32 	%f60, %f58, %f59;
	ld.shared.f32 	%f61, [%r123+-28];
	max.f32 	%f62, %f60, %f61;
	ld.shared.f32 	%f63, [%r123+-24];
	max.f32 	%f64, %f62, %f63;
	ld.shared.f32 	%f65, [%r123+-20];
	max.f32 	%f66, %f64, %f65;
	ld.shared.f32 	%f67, [%r123+-16];
	max.f32 	%f68, %f66, %f67;
	ld.shared.f32 	%f69, [%r123+-12];
	max.f32 	%f70, %f68, %f69;
	ld.shared.f32 	%f71, [%r123+-8];
	max.f32 	%f72, %f70, %f71;
	ld.shared.f32 	%f73, [%r123+-4];
	max.f32 	%f74, %f72, %f73;
	ld.shared.f32 	%f75, [%r123];
	max.f32 	%f190, %f74, %f75;
	add.s32 	%r125, %r125, 16;
	add.s32 	%r124, %r124, 16;
	add.s32 	%r123, %r123, 64;
	setp.ne.s32 	%p11, %r124, 0;
	@%p11 bra 	$L__BB3_7;
	add.s32 	%r127, %r125, 32;
$L__BB3_9:
	setp.eq.s32 	%p12, %r8, 0;
	@%p12 bra 	$L__BB3_18;
	and.b32  	%r19, %r7, 7;
	setp.lt.u32 	%p13, %r8, 8;
	@%p13 bra 	$L__BB3_12;
	shl.b32 	%r83, %r127, 2;
	add.s32 	%r85, %r75, %r83;
	ld.shared.f32 	%f77, [%r85];
	max.f32 	%f78, %f190, %f77;
	ld.shared.f32 	%f79, [%r85+4];
	max.f32 	%f80, %f78, %f79;
	ld.shared.f32 	%f81, [%r85+8];
	max.f32 	%f82, %f80, %f81;
	ld.shared.f32 	%f83, [%r85+12];
	max.f32 	%f84, %f82, %f83;
	ld.shared.f32 	%f85, [%r85+16];
	max.f32 	%f86, %f84, %f85;
	ld.shared.f32 	%f87, [%r85+20];
	max.f32 	%f88, %f86, %f87;
	ld.shared.f32 	%f89, [%r85+24];
	max.f32 	%f90, %f88, %f89;
	ld.shared.f32 	%f91, [%r85+28];
	max.f32 	%f190, %f90, %f91;
	add.s32 	%r127, %r127, 8;
$L__BB3_12:
	setp.eq.s32 	%p14, %r19, 0;
	@%p14 bra 	$L__BB3_18;
	and.b32  	%r22, %r7, 3;
	setp.lt.u32 	%p15, %r19, 4;
	@%p15 bra 	$L__BB3_15;
	shl.b32 	%r86, %r127, 2;
	add.s32 	%r88, %r75, %r86;
	ld.shared.f32 	%f93, [%r88];
	max.f32 	%f94, %f190, %f93;
	ld.shared.f32 	%f95, [%r88+4];
	max.f32 	%f96, %f94, %f95;
	ld.shared.f32 	%f97, [%r88+8];
	max.f32 	%f98, %f96, %f97;
	ld.shared.f32 	%f99, [%r88+12];
	max.f32 	%f190, %f98, %f99;
	add.s32 	%r127, %r127, 4;
$L__BB3_15:
	setp.eq.s32 	%p16, %r22, 0;
	@%p16 bra 	$L__BB3_18;
	shl.b32 	%r89, %r127, 2;
	add.s32 	%r130, %r75, %r89;
	neg.s32 	%r129, %r22;
$L__BB3_17:
	.pragma "nounroll";
	ld.shared.f32 	%f100, [%r130];
	max.f32 	%f190, %f190, %f100;
	add.s32 	%r130, %r130, 4;
	add.s32 	%r129, %r129, 1;
	setp.ne.s32 	%p17, %r129, 0;
	@%p17 bra 	$L__BB3_17;
$L__BB3_18:
	st.shared.f32 	[%r4], %f190;
$L__BB3_19:
	setp.ne.s32 	%p18, %r2, 0;
	bar.sync 	0;
	ld.shared.f32 	%f101, [_ZZ34optimizedFusedScaleSoftmaxKernelV2PfiifE5s_max];
	sub.f32 	%f102, %f1, %f101;
	fma.rn.f32 	%f103, %f102, 0f3BBB989D, 0f3F000000;
	cvt.sat.f32.f32 	%f104, %f103;
	mov.f32 	%f105, 0f4B400001;
	mov.f32 	%f106, 0f437C0000;
	fma.rm.f32 	%f107, %f104, %f106, %f105;
	add.f32 	%f108, %f107, 0fCB40007F;
	neg.f32 	%f109, %f108;
	fma.rn.f32 	%f110, %f102, 0f3FB8AA3B, %f109;
	fma.rn.f32 	%f111, %f102, 0f32A57060, %f110;
	mov.b32 	%r91, %f107;
	shl.b32 	%r92, %r91, 23;
	mov.b32 	%f112, %r92;
	ex2.approx.ftz.f32 	%f113, %f111;
	mul.f32 	%f17, %f113, %f112;
	mov.b32 	%r93, %f17;
	shfl.sync.down.b32	%r94|%p19, %r93, 16, 31, -1;
	mov.b32 	%f114, %r94;
	add.f32 	%f115, %f17, %f114;
	mov.b32 	%r95, %f115;
	shfl.sync.down.b32	%r96|%p20, %r95, 8, 31, -1;
	mov.b32 	%f116, %r96;
	add.f32 	%f117, %f115, %f116;
	mov.b32 	%r97, %f117;
	shfl.sync.down.b32	%r98|%p21, %r97, 4, 31, -1;
	mov.b32 	%f118, %r98;
	add.f32 	%f119, %f117, %f118;
	mov.b32 	%r99, %f119;
	shfl.sync.down.b32	%r100|%p22, %r99, 2, 31, -1;
	mov.b32 	%f120, %r100;
	add.f32 	%f121, %f119, %f120;
	mov.b32 	%r101, %f121;
	shfl.sync.down.b32	%r102|%p23, %r101, 1, 31, -1;
	mov.b32 	%f122, %r102;
	add.f32 	%f18, %f121, %f122;
	@%p18 bra 	$L__BB3_21;
	shl.b32 	%r103, %r3, 2;
	mov.u32 	%r104, _ZZ34optimizedFusedScaleSoftmaxKernelV2PfiifE5s_sum;
	add.s32 	%r105, %r104, %r103;
	st.shared.f32 	[%r105], %f18;
$L__BB3_21:
	setp.gt.u32 	%p24, %r133, 31;
	bar.sync 	0;
	@%p24 bra 	$L__BB3_37;
	shl.b32 	%r106, %r133, 2;
	mov.u32 	%r107, _ZZ34optimizedFusedScaleSoftmaxKernelV2PfiifE5s_sum;
	add.s32 	%r31, %r107, %r106;
	ld.shared.f32 	%f199, [%r31];
	add.s32 	%r108, %r58, 31;
	shr.u32 	%r32, %r108, 5;
	add.s32 	%r135, %r133, 32;
	setp.ge.u32 	%p25, %r135, %r32;
	@%p25 bra 	$L__BB3_36;
	sub.s32 	%r109, %r32, %r133;
	add.s32 	%r34, %r109, -32;
	add.s32 	%r110, %r109, -33;
	and.b32  	%r35, %r34, 15;
	setp.lt.u32 	%p26, %r110, 15;
	@%p26 bra 	$L__BB3_27;
	and.b32  	%r111, %r34, -16;
	neg.s32 	%r132, %r111;
	add.s32 	%r114, %r106, %r107;
	add.s32 	%r131, %r114, 188;
$L__BB3_25:
	.pragma "nounroll";
	ld.shared.f32 	%f124, [%r131+-60];
	add.f32 	%f125, %f199, %f124;
	ld.shared.f32 	%f126, [%r131+-56];
	add.f32 	%f127, %f125, %f126;
	ld.shared.f32 	%f128, [%r131+-52];
	add.f32 	%f129, %f127, %f128;
	ld.shared.f32 	%f130, [%r131+-48];
	add.f32 	%f131, %f129, %f130;
	ld.shared.f32 	%f132, [%r131+-44];
	add.f32 	%f133, %f131, %f132;
	ld.shared.f32 	%f134, [%r131+-40];
	add.f32 	%f135, %f133, %f134;
	ld.shared.f32 	%f136, [%r131+-36];
	add.f32 	%f137, %f135, %f136;
	ld.shared.f32 	%f138, [%r131+-32];
	add.f32 	%f139, %f137, %f138;
	ld.shared.f32 	%f140, [%r131+-28];
	add.f32 	%f141, %f139, %f140;
	ld.shared.f32 	%f142, [%r131+-24];
	add.f32 	%f143, %f141, %f142;
	ld.shared.f32 	%f144, [%r131+-20];
	add.f32 	%f145, %f143, %f144;
	ld.shared.f32 	%f146, [%r131+-16];
	add.f32 	%f147, %f145, %f146;
	ld.shared.f32 	%f148, [%r131+-12];
	add.f32 	%f149, %f147, %f148;
	ld.shared.f32 	%f150, [%r131+-8];
	add.f32 	%f151, %f149, %f150;
	ld.shared.f32 	%f152, [%r131+-4];
	add.f32 	%f153, %f151, %f152;
	ld.shared.f32 	%f154, [%r131];
	add.f32 	%f199, %f153, %f154;
	add.s32 	%r133, %r133, 16;
	add.s32 	%r132, %r132, 16;
	add.s32 	%r131, %r131, 64;
	setp.ne.s32 	%p27, %r132, 0;
	@%p27 bra 	$L__BB3_25;
	add.s32 	%r135, %r133, 32;
$L__BB3_27:
	setp.eq.s32 	%p28, %r35, 0;
	@%p28 bra 	$L__BB3_36;
	and.b32  	%r46, %r34, 7;
	setp.lt.u32 	%p29, %r35, 8;
	@%p29 bra 	$L__BB3_30;
	shl.b32 	%r115, %r135, 2;
	add.s32 	%r117, %r107, %r115;
	ld.shared.f32 	%f156, [%r117];
	add.f32 	%f157, %f199, %f156;
	ld.shared.f32 	%f158, [%r117+4];
	add.f32 	%f159, %f157, %f158;
	ld.shared.f32 	%f160, [%r117+8];
	add.f32 	%f161, %f159, %f160;
	ld.shared.f32 	%f162, [%r117+12];
	add.f32 	%f163, %f161, %f162;
	ld.shared.f32 	%f164, [%r117+16];
	add.f32 	%f165, %f163, %f164;
	ld.shared.f32 	%f166, [%r117+20];
	add.f32 	%f167, %f165, %f166;
	ld.shared.f32 	%f168, [%r117+24];
	add.f32 	%f169, %f167, %f168;
	ld.shared.f32 	%f170, [%r117+28];
	add.f32 	%f199, %f169, %f170;
	add.s32 	%r135, %r135, 8;
$L__BB3_30:
	setp.eq.s32 	%p30, %r46, 0;
	@%p30 bra 	$L__BB3_36;
	and.b32  	%r49, %r34, 3;
	setp.lt.u32 	%p31, %r46, 4;
	@%p31 bra 	$L__BB3_33;
	shl.b32 	%r118, %r135, 2;
	add.s32 	%r120, %r107, %r118;
	ld.shared.f32 	%f172, [%r120];
	add.f32 	%f173, %f199, %f172;
	ld.shared.f32 	%f174, [%r120+4];
	add.f32 	%f175, %f173, %f174;
	ld.shared.f32 	%f176, [%r120+8];
	add.f32 	%f177, %f175, %f176;
	ld.shared.f32 	%f178, [%r120+12];
	add.f32 	%f199, %f177, %f178;
	add.s32 	%r135, %r135, 4;
$L__BB3_33:
	setp.eq.s32 	%p32, %r49, 0;
	@%p32 bra 	$L__BB3_36;
	shl.b32 	%r121, %r135, 2;
	add.s32 	%r138, %r107, %r121;
	neg.s32 	%r137, %r49;
$L__BB3_35:
	.pragma "nounroll";
	ld.shared.f32 	%f179, [%r138];
	add.f32 	%f199, %f199, %f179;
	add.s32 	%r138, %r138, 4;
	add.s32 	%r137, %r137, 1;
	setp.ne.s32 	%p33, %r137, 0;
	@%p33 bra 	$L__BB3_35;
$L__BB3_36:
	st.shared.f32 	[%r31], %f199;
$L__BB3_37:
	bar.sync 	0;
	ld.shared.f32 	%f180, [_ZZ34optimizedFusedScaleSoftmaxKernelV2PfiifE5s_sum];
	div.rn.f32 	%f181, %f17, %f180;
	st.global.f32 	[%rd1], %f181;
$L__BB3_38:
	ret;

}
	// .globl	_Z12reluKernelV2Pfi
.visible .entry _Z12reluKernelV2Pfi(
	.param .u64 .ptr .align 1 _Z12reluKernelV2Pfi_param_0,
	.param .u32 _Z12reluKernelV2Pfi_param_1
)
{
	.reg .pred 	%p<2>;
	.reg .b32 	%r<6>;
	.reg .b32 	%f<3>;
	.reg .b64 	%rd<5>;

	ld.param.u64 	%rd1, [_Z12reluKernelV2Pfi_param_0];
	ld.param.u32 	%r2, [_Z12reluKernelV2Pfi_param_1];
	mov.u32 	%r3, %ctaid.x;
	mov.u32 	%r4, %ntid.x;
	mov.u32 	%r5, %tid.x;
	mad.lo.s32 	%r1, %r3, %r4, %r5;
	setp.ge.s32 	%p1, %r1, %r2;
	@%p1 bra 	$L__BB4_2;
	cvta.to.global.u64 	%rd2, %rd1;
	mul.wide.s32 	%rd3, %r1, 4;
	add.s64 	%rd4, %rd2, %rd3;
	ld.global.f32 	%f1, [%rd4];
	max.f32 	%f2, %f1, 0f00000000;
	st.global.f32 	[%rd4], %f2;
$L__BB4_2:
	ret;

}
	// .globl	_Z23fusedAddLayerNormKernelPKfS0_Pfi
.visible .entry _Z23fusedAddLayerNormKernelPKfS0_Pfi(
	.param .u64 .ptr .align 1 _Z23fusedAddLayerNormKernelPKfS0_Pfi_param_0,
	.param .u64 .ptr .align 1 _Z23fusedAddLayerNormKernelPKfS0_Pfi_param_1,
	.param .u64 .ptr .align 1 _Z23fusedAddLayerNormKernelPKfS0_Pfi_param_2,
	.param .u32 _Z23fusedAddLayerNormKernelPKfS0_Pfi_param_3
)
{
	.reg .pred 	%p<14>;
	.reg .b32 	%r<24>;
	.reg .b32 	%f<24>;
	.reg .b64 	%rd<12>;

	ld.param.u64 	%rd1, [_Z23fusedAddLayerNormKernelPKfS0_Pfi_param_0];
	ld.param.u64 	%rd2, [_Z23fusedAddLayerNormKernelPKfS0_Pfi_param_1];
	ld.param.u64 	%rd3, [_Z23fusedAddLayerNormKernelPKfS0_Pfi_param_2];
	ld.param.u32 	%r9, [_Z23fusedAddLayerNormKernelPKfS0_Pfi_param_3];
	mov.u32 	%r1, %ctaid.x;
	mov.u32 	%r2, %tid.x;
	setp.ge.s32 	%p1, %r2, %r9;
	mov.f32 	%f23, 0f00000000;
	@%p1 bra 	$L__BB5_2;
	cvta.to.global.u64 	%rd4, %rd1;
	cvta.to.global.u64 	%rd5, %rd2;
	mad.lo.s32 	%r10, %r9, %r1, %r2;
	mul.wide.u32 	%rd6, %r10, 4;
	add.s64 	%rd7, %rd4, %rd6;
	ld.global.nc.f32 	%f6, [%rd7];
	add.s64 	%rd8, %rd5, %rd6;
	ld.global.nc.f32 	%f7, [%rd8];
	add.f32 	%f23, %f6, %f7;
$L__BB5_2:
	shl.b32 	%r11, %r2, 2;
	mov.u32 	%r12, sdata;
	add.s32 	%r3, %r12, %r11;
	st.shared.f32 	[%r3], %f23;
	bar.sync 	0;
	mov.u32 	%r23, %ntid.x;
	setp.lt.u32 	%p2, %r23, 2;
	@%p2 bra 	$L__BB5_7;
	mov.u32 	%r22, %r23;
$L__BB5_4:
	shr.u32 	%r6, %r22, 1;
	setp.ge.u32 	%p3, %r2, %r6;
	add.s32 	%r14, %r6, %r2;
	setp.ge.s32 	%p4, %r14, %r9;
	or.pred  	%p5, %p3, %p4;
	@%p5 bra 	$L__BB5_6;
	shl.b32 	%r15, %r6, 2;
	add.s32 	%r16, %r3, %r15;
	ld.shared.f32 	%f8, [%r16];
	ld.shared.f32 	%f9, [%r3];
	add.f32 	%f10, %f8, %f9;
	st.shared.f32 	[%r3], %f10;
$L__BB5_6:
	bar.sync 	0;
	setp.gt.u32 	%p6, %r22, 3;
	mov.u32 	%r22, %r6;
	@%p6 bra 	$L__BB5_4;
$L__BB5_7:
	setp.lt.u32 	%p7, %r23, 2;
	setp.lt.s32 	%p8, %r2, %r9;
	ld.shared.f32 	%f11, [sdata];
	cvt.rn.f32.s32 	%f3, %r9;
	div.rn.f32 	%f12, %f11, %f3;
	bar.sync 	0;
	sub.f32 	%f4, %f23, %f12;
	mul.f32 	%f13, %f4, %f4;
	selp.f32 	%f14, %f13, 0f00000000, %p8;
	st.shared.f32 	[%r3], %f14;
	bar.sync 	0;
	@%p7 bra 	$L__BB5_11;
$L__BB5_8:
	shr.u32 	%r8, %r23, 1;
	setp.ge.u32 	%p9, %r2, %r8;
	add.s32 	%r18, %r8, %r2;
	setp.ge.s32 	%p10, %r18, %r9;
	or.pred  	%p11, %p9, %p10;
	@%p11 bra 	$L__BB5_10;
	shl.b32 	%r19, %r8, 2;
	add.s32 	%r20, %r3, %r19;
	ld.shared.f32 	%f15, [%r20];
	ld.shared.f32 	%f16, [%r3];
	add.f32 	%f17, %f15, %f16;
	st.shared.f32 	[%r3], %f17;
$L__BB5_10:
	bar.sync 	0;
	setp.gt.u32 	%p12, %r23, 3;
	mov.u32 	%r23, %r8;
	@%p12 bra 	$L__BB5_8;
$L__BB5_11:
	setp.ge.s32 	%p13, %r2, %r9;
	@%p13 bra 	$L__BB5_13;
	ld.shared.f32 	%f18, [sdata];
	div.rn.f32 	%f19, %f18, %f3;
	add.f32 	%f20, %f19, 0f3727C5AC;
	rsqrt.approx.f32 	%f21, %f20;
	mul.f32 	%f22, %f4, %f21;
	mad.lo.s32 	%r21, %r9, %r1, %r2;
	cvta.to.global.u64 	%rd9, %rd3;
	mul.wide.u32 	%rd10, %r21, 4;
	add.s64 	%rd11, %rd9, %rd10;
	st.global.f32 	[%rd11], %f22;
$L__BB5_13:
	ret;

}
	// .globl	_Z26optimizedLayerNormKernelV2PKfPfi
.visible .entry _Z26optimizedLayerNormKernelV2PKfPfi(
	.param .u64 .ptr .align 1 _Z26optimizedLayerNormKernelV2PKfPfi_param_0,
	.param .u64 .ptr .align 1 _Z26optimizedLayerNormKernelV2PKfPfi_param_1,
	.param .u32 _Z26optimizedLayerNormKernelV2PKfPfi_param_2
)
{
	.reg .pred 	%p<85>;
	.reg .b32 	%r<109>;
	.reg .b32 	%f<82>;
	.reg .b64 	%rd<9>;

	ld.param.u64 	%rd3, [_Z26optimizedLayerNormKernelV2PKfPfi_param_0];
	ld.param.u64 	%rd2, [_Z26optimizedLayerNormKernelV2PKfPfi_param_1];
	ld.param.u32 	%r23, [_Z26optimizedLayerNormKernelV2PKfPfi_param_2];
	cvta.to.global.u64 	%rd4, %rd3;
	mov.u32 	%r24, %ctaid.x;
	mov.u32 	%r1, %tid.x;
	setp.ge.s32 	%p1, %r1, %r23;
	mad.lo.s32 	%r2, %r23, %r24, %r1;
	mul.wide.u32 	%rd5, %r2, 4;
	add.s64 	%rd1, %rd4, %rd5;
	mov.f32 	%f80, 0f00000000;
	@%p1 bra 	$L__BB6_2;
	ld.global.f32 	%f80, [%rd1];
$L__BB6_2:
	shl.b32 	%r25, %r1, 2;
	mov.u32 	%r26, sdata;
	add.s32 	%r3, %r26, %r25;
	st.shared.f32 	[%r3], %f80;
	bar.sync 	0;
	mov.u32 	%r4, %ntid.x;
	setp.lt.u32 	%p2, %r4, 2;
	@%p2 bra 	$L__BB6_33;
	shr.u32 	%r5, %r4, 1;
	setp.ge.u32 	%p3, %r1, %r5;
	add.s32 	%r28, %r5, %r1;
	setp.ge.s32 	%p4, %r28, %r23;
	or.pred  	%p5, %p3, %p4;
	@%p5 bra 	$L__BB6_5;
	shl.b32 	%r29, %r5, 2;
	add.s32 	%r30, %r3, %r29;
	ld.shared.f32 	%f8, [%r30];
	ld.shared.f32 	%f9, [%r3];
	add.f32 	%f10, %f8, %f9;
	st.shared.f32 	[%r3], %f10;
$L__BB6_5:
	bar.sync 	0;
	setp.lt.u32 	%p6, %r4, 4;
	@%p6 bra 	$L__BB6_33;
	shr.u32 	%r31, %r4, 2;
	setp.ge.u32 	%p7, %r1, %r31;
	add.s32 	%r33, %r31, %r1;
	setp.ge.s32 	%p8, %r33, %r23;
	or.pred  	%p9, %p7, %p8;
	@%p9 bra 	$L__BB6_8;
	and.b32  	%r34, %r4, 2044;
	add.s32 	%r35, %r3, %r34;
	ld.shared.f32 	%f11, [%r35];
	ld.shared.f32 	%f12, [%r3];
	add.f32 	%f13, %f11, %f12;
	st.shared.f32 	[%r3], %f13;
$L__BB6_8:
	bar.sync 	0;
	setp.lt.u32 	%p10, %r4, 8;
	@%p10 bra 	$L__BB6_33;
	shr.u32 	%r6, %r4, 3;
	setp.ge.u32 	%p11, %r1, %r6;
	add.s32 	%r37, %r6, %r1;
	setp.ge.s32 	%p12, %r37, %r23;
	or.pred  	%p13, %p11, %p12;
	@%p13 bra 	$L__BB6_11;
	shl.b32 	%r38, %r6, 2;
	add.s32 	%r39, %r3, %r38;
	ld.shared.f32 	%f14, [%r39];
	ld.shared.f32 	%f15, [%r3];
	add.f32 	%f16, %f14, %f15;
	st.shared.f32 	[%r3], %f16;
$L__BB6_11:
	bar.sync 	0;
	setp.lt.u32 	%p14, %r4, 16;
	@%p14 bra 	$L__BB6_33;
	shr.u32 	%r7, %r4, 4;
	setp.ge.u32 	%p15, %r1, %r7;
	add.s32 	%r41, %r7, %r1;
	setp.ge.s32 	%p16, %r41, %r23;
	or.pred  	%p17, %p15, %p16;
	@%p17 bra 	$L__BB6_14;
	shl.b32 	%r42, %r7, 2;
	add.s32 	%r43, %r3, %r42;
	ld.shared.f32 	%f17, [%r43];
	ld.shared.f32 	%f18, [%r3];
	add.f32 	%f19, %f17, %f18;
	st.shared.f32 	[%r3], %f19;
$L__BB6_14:
	bar.sync 	0;
	setp.lt.u32 	%p18, %r4, 32;
	@%p18 bra 	$L__BB6_33;
	shr.u32 	%r8, %r4, 5;
	setp.ge.u32 	%p19, %r1, %r8;
	add.s32 	%r45, %r8, %r1;
	setp.ge.s32 	%p20, %r45, %r23;
	or.pred  	%p21, %p19, %p20;
	@%p21 bra 	$L__BB6_17;
	shl.b32 	%r46, %r8, 2;
	add.s32 	%r47, %r3, %r46;
	ld.shared.f32 	%f20, [%r47];
	ld.shared.f32 	%f21, [%r3];
	add.f32 	%f22, %f20, %f21;
	st.shared.f32 	[%r3], %f22;
$L__BB6_17:
	bar.sync 	0;
	setp.lt.u32 	%p22, %r4, 64;
	@%p22 bra 	$L__BB6_33;
	shr.u32 	%r9, %r4, 6;
	setp.ge.u32 	%p23, %r1, %r9;
	add.s32 	%r49, %r9, %r1;
	setp.ge.s32 	%p24, %r49, %r23;
	or.pred  	%p25, %p23, %p24;
	@%p25 bra 	$L__BB6_20;
	shl.b32 	%r50, %r9, 2;
	add.s32 	%r51, %r3, %r50;
	ld.shared.f32 	%f23, [%r51];
	ld.shared.f32 	%f24, [%r3];
	add.f32 	%f25, %f23, %f24;
	st.shared.f32 	[%r3], %f25;
$L__BB6_20:
	bar.sync 	0;
	setp.lt.u32 	%p26, %r4, 128;
	@%p26 bra 	$L__BB6_33;
	shr.u32 	%r10, %r4, 7;
	setp.ge.u32 	%p27, %r1, %r10;
	add.s32 	%r53, %r10, %r1;
	setp.ge.s32 	%p28, %r53, %r23;
	or.pred  	%p29, %p27, %p28;
	@%p29 bra 	$L__BB6_23;
	shl.b32 	%r54, %r10, 2;
	add.s32 	%r55, %r3, %r54;
	ld.shared.f32 	%f26, [%r55];
	ld.shared.f32 	%f27, [%r3];
	add.f32 	%f28, %f26, %f27;
	st.shared.f32 	[%r3], %f28;
$L__BB6_23:
	bar.sync 	0;
	setp.lt.u32 	%p30, %r4, 256;
	@%p30 bra 	$L__BB6_33;
	shr.u32 	%r11, %r4, 8;
	setp.ge.u32 	%p31, %r1, %r11;
	add.s32 	%r57, %r11, %r1;
	setp.ge.s32 	%p32, %r57, %r23;
	or.pred  	%p33, %p31, %p32;
	@%p33 bra 	$L__BB6_26;
	shl.b32 	%r58, %r11, 2;
	add.s32 	%r59, %r3, %r58;
	ld.shared.f32 	%f29, [%r59];
	ld.shared.f32 	%f30, [%r3];
	add.f32 	%f31, %f29, %f30;
	st.shared.f32 	[%r3], %f31;
$L__BB6_26:
	bar.sync 	0;
	setp.lt.u32 	%p34, %r4, 512;
	@%p34 bra 	$L__BB6_33;
	shr.u32 	%r12, %r4, 9;
	setp.ge.u32 	%p35, %r1, %r12;
	add.s32 	%r61, %r12, %r1;
	setp.ge.s32 	%p36, %r61, %r23;
	or.pred  	%p37, %p35, %p36;
	@%p37 bra 	$L__BB6_29;
	shl.b32 	%r62, %r12, 2;
	add.s32 	%r63, %r3, %r62;
	ld.shared.f32 	%f32, [%r63];
	ld.shared.f32 	%f33, [%r3];
	add.f32 	%f34, %f32, %f33;
	st.shared.f32 	[%r3], %f34;
$L__BB6_29:
	bar.sync 	0;
	setp.lt.u32 	%p38, %r4, 1024;
	@%p38 bra 	$L__BB6_33;
	shr.u32 	%r13, %r4, 10;
	setp.ge.u32 	%p39, %r1, %r13;
	add.s32 	%r65, %r13, %r1;
	setp.ge.s32 	%p40, %r65, %r23;
	or.pred  	%p41, %p39, %p40;
	@%p41 bra 	$L__BB6_32;
	shl.b32 	%r66, %r13, 2;
	add.s32 	%r67, %r3, %r66;
	ld.shared.f32 	%f35, [%r67];
	ld.shared.f32 	%f36, [%r3];
	add.f32 	%f37, %f35, %f36;
	st.shared.f32 	[%r3], %f37;
$L__BB6_32:
	bar.sync 	0;
$L__BB6_33:
	setp.ge.s32 	%p42, %r1, %r23;
	ld.shared.f32 	%f39, [sdata];
	cvt.rn.f32.s32 	%f3, %r23;
	div.rn.f32 	%f4, %f39, %f3;
	bar.sync 	0;
	mov.f32 	%f81, 0f00000000;
	@%p42 bra 	$L__BB6_35;
	ld.global.f32 	%f40, [%rd1];
	sub.f32 	%f81, %f40, %f4;
$L__BB6_35:
	setp.lt.u32 	%p43, %r4, 2;
	setp.lt.s32 	%p44, %r1, %r23;
	mul.f32 	%f41, %f81, %f81;
	selp.f32 	%f42, %f41, 0f00000000, %p44;
	st.shared.f32 	[%r3], %f42;
	bar.sync 	0;
	@%p43 bra 	$L__BB6_66;
	shr.u32 	%r14, %r4, 1;
	setp.ge.u32 	%p45, %r1, %r14;
	add.s32 	%r69, %r14, %r1;
	setp.ge.s32 	%p46, %r69, %r23;
	or.pred  	%p47, %p45, %p46;
	@%p47 bra 	$L__BB6_38;
	shl.b32 	%r70, %r14, 2;
	add.s32 	%r71, %r3, %r70;
	ld.shared.f32 	%f43, [%r71];
	ld.shared.f32 	%f44, [%r3];
	add.f32 	%f45, %f43, %f44;
	st.shared.f32 	[%r3], %f45;
$L__BB6_38:
	bar.sync 	0;
	setp.lt.u32 	%p48, %r4, 4;
	@%p48 bra 	$L__BB6_66;
	shr.u32 	%r72, %r4, 2;
	setp.ge.u32 	%p49, %r1, %r72;
	add.s32 	%r74, %r72, %r1;
	setp.ge.s32 	%p50, %r74, %r23;
	or.pred  	%p51, %p49, %p50;
	@%p51 bra 	$L__BB6_41;
	and.b32  	%r75, %r4, 2044;
	add.s32 	%r76, %r3, %r75;
	ld.shared.f32 	%f46, [%r76];
	ld.shared.f32 	%f47, [%r3];
	add.f32 	%f48, %f46, %f47;
	st.shared.f32 	[%r3], %f48;
$L__BB6_41:
	bar.sync 	0;
	setp.lt.u32 	%p52, %r4, 8;
	@%p52 bra 	$L__BB6_66;
	shr.u32 	%r15, %r4, 3;
	setp.ge.u32 	%p53, %r1, %r15;
	add.s32 	%r78, %r15, %r1;
	setp.ge.s32 	%p54, %r78, %r23;
	or.pred  	%p55, %p53, %p54;
	@%p55 bra 	$L__BB6_44;
	shl.b32 	%r79, %r15, 2;
	add.s32 	%r80, %r3, %r79;
	ld.shared.f32 	%f49, [%r80];
	ld.shared.f32 	%f50, [%r3];
	add.f32 	%f51, %f49, %f50;
	st.shared.f32 	[%r3], %f51;
$L__BB6_44:
	bar.sync 	0;
	setp.lt.u32 	%p56, %r4, 16;
	@%p56 bra 	$L__BB6_66;
	shr.u32 	%r16, %r4, 4;
	setp.ge.u32 	%p57, %r1, %r16;
	add.s32 	%r82, %r16, %r1;
	setp.ge.s32 	%p58, %r82, %r23;
	or.pred  	%p59, %p57, %p58;
	@%p59 bra 	$L__BB6_47;
	shl.b32 	%r83, %r16, 2;
	add.s32 	%r84, %r3, %r83;
	ld.shared.f32 	%f52, [%r84];
	ld.shared.f32 	%f53, [%r3];
	add.f32 	%f54, %f52, %f53;
	st.shared.f32 	[%r3], %f54;
$L__BB6_47:
	bar.sync 	0;
	setp.lt.u32 	%p60, %r4, 32;
	@%p60 bra 	$L__BB6_66;
	shr.u32 	%r17, %r4, 5;
	setp.ge.u32 	%p61, %r1, %r17;
	add.s32 	%r86, %r17, %r1;
	setp.ge.s32 	%p62, %r86, %r23;
	or.pred  	%p63, %p61, %p62;
	@%p63 bra 	$L__BB6_50;
	shl.b32 	%r87, %r17, 2;
	add.s32 	%r88, %r3, %r87;
	ld.shared.f32 	%f55, [%r88];
	ld.shared.f32 	%f56, [%r3];
	add.f32 	%f57, %f55, %f56;
	st.shared.f32 	[%r3], %f57;
$L__BB6_50:
	bar.sync 	0;
	setp.lt.u32 	%p64, %r4, 64;
	@%p64 bra 	$L__BB6_66;
	shr.u32 	%r18, %r4, 6;
	setp.ge.u32 	%p65, %r1, %r18;
	add.s32 	%r90, %r18, %r1;
	setp.ge.s32 	%p66, %r90, %r23;
	or.pred  	%p67, %p65, %p66;
	@%p67 bra 	$L__BB6_53;
	shl.b32 	%r91, %r18, 2;
	add.s32 	%r92, %r3, %r91;
	ld.shared.f32 	%f58, [%r92];
	ld.shared.f32 	%f59, [%r3];
	add.f32 	%f60, %f58, %f59;
	st.shared.f32 	[%r3], %f60;
$L__BB6_53:
	bar.sync 	0;
	setp.lt.u32 	%p68, %r4, 128;
	@%p68 bra 	$L__BB6_66;
	shr.u32 	%r19, %r4, 7;
	setp.ge.u32 	%p69, %r1, %r19;
	add.s32 	%r94, %r19, %r1;
	setp.ge.s32 	%p70, %r94, %r23;
	or.pred  	%p71, %p69, %p70;
	@%p71 bra 	$L__BB6_56;
	shl.b32 	%r95, %r19, 2;
	add.s32 	%r96, %r3, %r95;
	ld.shared.f32 	%f61, [%r96];
	ld.shared.f32 	%f62, [%r3];
	add.f32 	%f63, %f61, %f62;
	st.shared.f32 	[%r3], %f63;
$L__BB6_56:
	bar.sync 	0;
	setp.lt.u32 	%p72, %r4, 256;
	@%p72 bra 	$L__BB6_66;
	shr.u32 	%r20, %r4, 8;
	setp.ge.u32 	%p73, %r1, %r20;
	add.s32 	%r98, %r20, %r1;
	setp.ge.s32 	%p74, %r98, %r23;
	or.pred  	%p75, %p73, %p74;
	@%p75 bra 	$L__BB6_59;
	shl.b32 	%r99, %r20, 2;
	add.s32 	%r100, %r3, %r99;
	ld.shared.f32 	%f64, [%r100];
	ld.shared.f32 	%f65, [%r3];
	add.f32 	%f66, %f64, %f65;
	st.shared.f32 	[%r3], %f66;
$L__BB6_59:
	bar.sync 	0;
	setp.lt.u32 	%p76, %r4, 512;
	@%p76 bra 	$L__BB6_66;
	shr.u32 	%r21, %r4, 9;
	setp.ge.u32 	%p77, %r1, %r21;
	add.s32 	%r102, %r21, %r1;
	setp.ge.s32 	%p78, %r102, %r23;
	or.pred  	%p79, %p77, %p78;
	@%p79 bra 	$L__BB6_62;
	shl.b32 	%r103, %r21, 2;
	add.s32 	%r104, %r3, %r103;
	ld.shared.f32 	%f67, [%r104];
	ld.shared.f32 	%f68, [%r3];
	add.f32 	%f69, %f67, %f68;
	st.shared.f32 	[%r3], %f69;
$L__BB6_62:
	bar.sync 	0;
	setp.lt.u32 	%p80, %r4, 1024;
	@%p80 bra 	$L__BB6_66;
	shr.u32 	%r22, %r4, 10;
	setp.ge.u32 	%p81, %r1, %r22;
	add.s32 	%r106, %r22, %r1;
	setp.ge.s32 	%p82, %r106, %r23;
	or.pred  	%p83, %p81, %p82;
	@%p83 bra 	$L__BB6_65;
	shl.b32 	%r107, %r22, 2;
	add.s32 	%r108, %r3, %r107;
	ld.shared.f32 	%f70, [%r108];
	ld.shared.f32 	%f71, [%r3];
	add.f32 	%f72, %f70, %f71;
	st.shared.f32 	[%r3], %f72;
$L__BB6_65:
	bar.sync 	0;
$L__BB6_66:
	setp.ge.s32 	%p84, %r1, %r23;
	@%p84 bra 	$L__BB6_68;
	ld.shared.f32 	%f73, [sdata];
	div.rn.f32 	%f74, %f73, %f3;
	add.f32 	%f75, %f74, 0f3727C5AC;
	rsqrt.approx.f32 	%f76, %f75;
	ld.global.f32 	%f77, [%rd1];
	sub.f32 	%f78, %f77, %f4;
	mul.f32 	%f79, %f76, %f78;
	cvta.to.global.u64 	%rd6, %rd2;
	add.s64 	%rd8, %rd6, %rd5;
	st.global.f32 	[%rd8], %f79;
$L__BB6_68:
	ret;

}


// ===== COMPILED SASS (sm_100) =====

	.target	sm_100

	.elftype	@"ET_EXEC"


//--------------------- .note.nv.tkinfo           --------------------------
	.section	.note.nv.tkinfo,"",@"SHT_NOTE"
	.sectionflags	@"SHF_NOTE_NV_TKINFO"
	.tkinfo
        /*0018*/ 	.word	0x00000002
        /*0030*/ 	.string	""
        /*0030*/ 	.string	"ptxas"
        /*0030*/ 	.string	"Cuda compilation tools, release 13.0, V13.0.88"
        /*0030*/ 	.string	"Build cuda_13.0.r13.0/compiler.36424714_0"
        /*0030*/ 	.string	"-arch sm_100 -m 64 "



//--------------------- .note.nv.cuinfo           --------------------------
	.section	.note.nv.cuinfo,"",@"SHT_NOTE"
	.sectionflags	@"SHF_NOTE_NV_CUINFO"
        /*0018*/ 	.short	0x0002
        /*001a*/ 	.short	0x0064
        /*001c*/ 	.short	0x0082
	.zero		2


//--------------------- .nv.info                  --------------------------
	.section	.nv.info,"",@"SHT_CUDA_INFO"
	.align	4


	//----- nvinfo : EIATTR_REGCOUNT
	.align		4
        /*0000*/ 	.byte	0x04, 0x2f
        /*0002*/ 	.short	(.L_1 - .L_0)
	.align		4
.L_0:
        /*0004*/ 	.word	index@(_Z21fusedProjectionKernelPKfS0_S0_S0_PfS1_S1_iii)
        /*0008*/ 	.word	0x00000020


	//----- nvinfo : EIATTR_FRAME_SIZE
	.align		4
.L_1:
        /*000c*/ 	.byte	0x04, 0x11
        /*000e*/ 	.short	(.L_3 - .L_2)
	.align		4
.L_2:
        /*0010*/ 	.word	index@(_Z21fusedProjectionKernelPKfS0_S0_S0_PfS1_S1_iii)
        /*0014*/ 	.word	0x00000000


	//----- nvinfo : EIATTR_REGCOUNT
	.align		4
.L_3:
        /*0018*/ 	.byte	0x04, 0x2f
        /*001a*/ 	.short	(.L_5 - .L_4)
	.align		4
.L_4:
        /*001c*/ 	.word	index@(_Z28optimizedTiledMatMulKernelV2PKfS0_Pfiiii)
        /*0020*/ 	.word	0x00000020


	//----- nvinfo : EIATTR_FRAME_SIZE
	.align		4
.L_5:
        /*0024*/ 	.byte	0x04, 0x11
        /*0026*/ 	.short	(.L_7 - .L_6)
	.align		4
.L_6:
        /*0028*/ 	.word	index@(_Z28optimizedTiledMatMulKernelV2PKfS0_Pfiiii)
        /*002c*/ 	.word	0x00000000


	//----- nvinfo : EIATTR_REGCOUNT
	.align		4
.L_7:
        /*0030*/ 	.byte	0x04, 0x2f
        /*0032*/ 	.short	(.L_9 - .L_8)
	.align		4
.L_8:
        /*0034*/ 	.word	index@(_Z24matMulKernelTransposedV2PKfS0_Pfiii)
        /*0038*/ 	.word	0x00000020


	//----- nvinfo : EIATTR_FRAME_SIZE
	.align		4
.L_9:
        /*003c*/ 	.byte	0x04, 0x11
        /*003e*/ 	.short	(.L_11 - .L_10)
	.align		4
.L_10:
        /*0040*/ 	.word	index@(_Z24matMulKernelTransposedV2PKfS0_Pfiii)
        /*0044*/ 	.word	0x00000000


	//----- nvinfo : EIATTR_REGCOUNT
	.align		4
.L_11:
        /*0048*/ 	.byte	0x04, 0x2f
        /*004a*/ 	.short	(.L_13 - .L_12)
	.align		4
.L_12:
        /*004c*/ 	.word	index@(_Z34optimizedFusedScaleSoftmaxKernelV2Pfiif)
        /*0050*/ 	.word	0x0000001c


	//----- nvinfo : EIATTR_FRAME_SIZE
	.align		4
.L_13:
        /*0054*/ 	.byte	0x04, 0x11
        /*0056*/ 	.short	(.L_15 - .L_14)
	.align		4
.L_14:
        /*0058*/ 	.word	index@($__internal_2_$__cuda_sm3x_div_rn_noftz_f32_slowpath)
        /*005c*/ 	.word	0x00000000


	//----- nvinfo : EIATTR_FRAME_SIZE
	.align		4
.L_15:
        /*0060*/ 	.byte	0x04, 0x11
        /*0062*/ 	.short	(.L_17 - .L_16)
	.align		4
.L_16:
        /*0064*/ 	.word	index@(_Z34optimizedFusedScaleSoftmaxKernelV2Pfiif)
        /*0068*/ 	.word	0x00000000


	//----- nvinfo : EIATTR_REGCOUNT
	.align		4
.L_17:
        /*006c*/ 	.byte	0x04, 0x2f
        /*006e*/ 	.short	(.L_19 - .L_18)
	.align		4
.L_18:
        /*0070*/ 	.word	index@(_Z12reluKernelV2Pfi)
        /*0074*/ 	.word	0x00000008


	//----- nvinfo : EIATTR_FRAME_SIZE
	.align		4
.L_19:
        /*0078*/ 	.byte	0x04, 0x11
        /*007a*/ 	.short	(.L_21 - .L_20)
	.align		4
.L_20:
        /*007c*/ 	.word	index@(_Z12reluKernelV2Pfi)
        /*0080*/ 	.word	0x00000000


	//----- nvinfo : EIATTR_REGCOUNT
	.align		4
.L_21:
        /*0084*/ 	.byte	0x04, 0x2f
        /*0086*/ 	.short	(.L_23 - .L_22)
	.align		4
.L_22:
        /*0088*/ 	.word	index@(_Z23fusedAddLayerNormKernelPKfS0_Pfi)
        /*008c*/ 	.word	0x00000013


	//----- nvinfo : EIATTR_FRAME_SIZE
	.align		4
.L_23:
        /*0090*/ 	.byte	0x04, 0x11
        /*0092*/ 	.short	(.L_25 - .L_24)
	.align		4
.L_24:
        /*0094*/ 	.word	index@($__internal_1_$__cuda_sm3x_div_rn_noftz_f32_slowpath)
        /*0098*/ 	.word	0x00000000


	//----- nvinfo : EIATTR_FRAME_SIZE
	.align		4
.L_25:
        /*009c*/ 	.byte	0x04, 0x11
        /*009e*/ 	.short	(.L_27 - .L_26)
	.align		4
.L_26:
        /*00a0*/ 	.word	index@(_Z23fusedAddLayerNormKernelPKfS0_Pfi)
        /*00a4*/ 	.word	0x00000000


	//----- nvinfo : EIATTR_REGCOUNT
	.align		4
.L_27:
        /*00a8*/ 	.byte	0x04, 0x2f
        /*00aa*/ 	.short	(.L_29 - .L_28)
	.align		4
.L_28:
        /*00ac*/ 	.word	index@(_Z26optimizedLayerNormKernelV2PKfPfi)
        /*00b0*/ 	.word	0x00000015


	//----- nvinfo : EIATTR_FRAME_SIZE
	.align		4
.L_29:
        /*00b4*/ 	.byte	0x04, 0x11
        /*00b6*/ 	.short	(.L_31 - .L_30)
	.align		4
.L_30:
        /*00b8*/ 	.word	index@($__internal_0_$__cuda_sm3x_div_rn_noftz_f32_slowpath)
        /*00bc*/ 	.word	0x00000000


	//----- nvinfo : EIATTR_FRAME_SIZE
	.align		4
.L_31:
        /*00c0*/ 	.byte	0x04, 0x11
        /*00c2*/ 	.short	(.L_33 - .L_32)
	.align		4
.L_32:
        /*00c4*/ 	.word	index@(_Z26optimizedLayerNormKernelV2PKfPfi)
        /*00c8*/ 	.word	0x00000000


	//----- nvinfo : EIATTR_MIN_STACK_SIZE
	.align		4
.L_33:
        /*00cc*/ 	.byte	0x04, 0x12
        /*00ce*/ 	.short	(.L_35 - .L_34)
	.align		4
.L_34:
        /*00d0*/ 	.word	index@(_Z26optimizedLayerNormKernelV2PKfPfi)
        /*00d4*/ 	.word	0x00000000


	//----- nvinfo : EIATTR_MIN_STACK_SIZE
	.align		4
.L_35:
        /*00d8*/ 	.byte	0x04, 0x12
        /*00da*/ 	.short	(.L_37 - .L_36)
	.align		4
.L_36:
        /*00dc*/ 	.word	index@(_Z23fusedAddLayerNormKernelPKfS0_Pfi)
        /*00e0*/ 	.word	0x00000000


	//----- nvinfo : EIATTR_MIN_STACK_SIZE
	.align		4
.L_37:
        /*00e4*/ 	.byte	0x04, 0x12
        /*00e6*/ 	.short	(.L_39 - .L_38)
	.align		4
.L_38:
        /*00e8*/ 	.word	index@(_Z12reluKernelV2Pfi)
        /*00ec*/ 	.word	0x00000000


	//----- nvinfo : EIATTR_MIN_STACK_SIZE
	.align		4
.L_39:
        /*00f0*/ 	.byte	0x04, 0x12
        /*00f2*/ 	.short	(.L_41 - .L_40)
	.align		4
.L_40:
        /*00f4*/ 	.word	index@(_Z34optimizedFusedScaleSoftmaxKernelV2Pfiif)
        /*00f8*/ 	.word	0x00000000


	//----- nvinfo : EIATTR_MIN_STACK_SIZE
	.align		4
.L_41:
        /*00fc*/ 	.byte	0x04, 0x12
        /*00fe*/ 	.short	(.L_43 - .L_42)
	.align		4
.L_42:
        /*0100*/ 	.word	index@(_Z24matMulKernelTransposedV2PKfS0_Pfiii)
        /*0104*/ 	.word	0x00000000


	//----- nvinfo : EIATTR_MIN_STACK_SIZE
	.align		4
.L_43:
        /*0108*/ 	.byte	0x04, 0x12
        /*010a*/ 	.short	(.L_45 - .L_44)
	.align		4
.L_44:
        /*010c*/ 	.word	index@(_Z28optimizedTiledMatMulKernelV2PKfS0_Pfiiii)
        /*0110*/ 	.word	0x00000000


	//----- nvinfo : EIATTR_MIN_STACK_SIZE
	.align		4
.L_45:
        /*0114*/ 	.byte	0x04, 0x12
        /*0116*/ 	.short	(.L_47 - .L_46)
	.align		4
.L_46:
        /*0118*/ 	.word	index@(_Z21fusedProjectionKernelPKfS0_S0_S0_PfS1_S1_iii)
        /*011c*/ 	.word	0x00000000
.L_47:


//--------------------- .nv.compat                --------------------------
	.section	.nv.compat,"",@"SHT_CUDA_COMPAT_INFO"
	.align	4
        /*0000*/ 	.byte	0x02, 0x09, 0x00, 0x00, 0x02, 0x02, 0x01, 0x00, 0x02, 0x05, 0x05, 0x00, 0x03, 0x07, 0x01, 0x01
        /*0010*/ 	.byte	0x02, 0x03, 0x00, 0x00, 0x02, 0x06, 0x01, 0x00, 0x04, 0x0b, 0x08, 0x00, 0x01, 0x00, 0x00, 0x00
        /*0020*/ 	.byte	0x00, 0x00, 0x00, 0x00


//--------------------- .nv.info._Z26optimizedLayerNormKernelV2PKfPfi --------------------------
	.section	.nv.info._Z26optimizedLayerNormKernelV2PKfPfi,"",@"SHT_CUDA_INFO"
	.sectionflags	@""
	.align	4


	//----- nvinfo : EIATTR_CUDA_API_VERSION
	.align		4
        /*0000*/ 	.byte	0x04, 0x37
        /*0002*/ 	.short	(.L_49 - .L_48)
.L_48:
        /*0004*/ 	.word	0x00000082


	//----- nvinfo : EIATTR_KPARAM_INFO
	.align		4
.L_49:
        /*0008*/ 	.byte	0x04, 0x17
        /*000a*/ 	.short	(.L_51 - .L_50)
.L_50:
        /*000c*/ 	.word	0x00000000
        /*0010*/ 	.short	0x0002
        /*0012*/ 	.short	0x0010
        /*0014*/ 	.byte	0x00, 0xf0, 0x11, 0x00


	//----- nvinfo : EIATTR_KPARAM_INFO
	.align		4
.L_51:
        /*0018*/ 	.byte	0x04, 0x17
        /*001a*/ 	.short	(.L_53 - .L_52)
.L_52:
        /*001c*/ 	.word	0x00000000
        /*0020*/ 	.short	0x0001
        /*0022*/ 	.short	0x0008
        /*0024*/ 	.byte	0x00, 0xf5, 0x21, 0x00


	//----- nvinfo : EIATTR_KPARAM_INFO
	.align		4
.L_53:
        /*0028*/ 	.byte	0x04, 0x17
        /*002a*/ 	.short	(.L_55 - .L_54)
.L_54:
        /*002c*/ 	.word	0x00000000
        /*0030*/ 	.short	0x0000
        /*0032*/ 	.short	0x0000
        /*0034*/ 	.byte	0x00, 0xf5, 0x21, 0x00


	//----- nvinfo : EIATTR_SPARSE_MMA_MASK
	.align		4
.L_55:
        /*0038*/ 	.byte	0x03, 0x50
        /*003a*/ 	.short	0x0000


	//----- nvinfo : EIATTR_MAXREG_COUNT
	.align		4
        /*003c*/ 	.byte	0x03, 0x1b
        /*003e*/ 	.short	0x00ff


	//----- nvinfo : EIATTR_NUM_BARRIERS
	.align		4
        /*0040*/ 	.byte	0x02, 0x4c
        /*0042*/ 	.byte	0x01
	.zero		1


	//----- nvinfo : EIATTR_MERCURY_ISA_VERSION
	.align		4
        /*0044*/ 	.byte	0x03, 0x5f
        /*0046*/ 	.short	0x0101


	//----- nvinfo : EIATTR_VRC_CTA_INIT_COUNT
	.align		4
        /*0048*/ 	.byte	0x02, 0x4a
	.zero		1
	.zero		1


	//----- nvinfo : EIATTR_EXIT_INSTR_OFFSETS
	.align		4
        /*004c*/ 	.byte	0x04, 0x1c
        /*004e*/ 	.short	(.L_57 - .L_56)


	//   ....[0]....
.L_56:
        /*0050*/ 	.word	0x000011c0


	//   ....[1]....
        /*0054*/ 	.word	0x00001370


	//----- nvinfo : EIATTR_CRS_STACK_SIZE
	.align		4
.L_57:
        /*0058*/ 	.byte	0x04, 0x1e
        /*005a*/ 	.short	(.L_59 - .L_58)
.L_58:
        /*005c*/ 	.word	0x00000000


	//----- nvinfo : EIATTR_CBANK_PARAM_SIZE
	.align		4
.L_59:
        /*0060*/ 	.byte	0x03, 0x19
        /*0062*/ 	.short	0x0014


	//----- nvinfo : EIATTR_PARAM_CBANK
	.align		4
        /*0064*/ 	.byte	0x04, 0x0a
        /*0066*/ 	.short	(.L_61 - .L_60)
	.align		4
.L_60:
        /*0068*/ 	.word	index@(.nv.constant0._Z26optimizedLayerNormKernelV2PKfPfi)
        /*006c*/ 	.short	0x0380
        /*006e*/ 	.short	0x0014


	//----- nvinfo : EIATTR_SW_WAR
	.align		4
.L_61:
        /*0070*/ 	.byte	0x04, 0x36
        /*0072*/ 	.short	(.L_63 - .L_62)
.L_62:
        /*0074*/ 	.word	0x00000008
.L_63:


//--------------------- .nv.info._Z23fusedAddLayerNormKernelPKfS0_Pfi --------------------------
	.section	.nv.info._Z23fusedAddLayerNormKernelPKfS0_Pfi,"",@"SHT_CUDA_INFO"
	.sectionflags	@""
	.align	4


	//----- nvinfo : EIATTR_CUDA_API_VERSION
	.align		4
        /*0000*/ 	.byte	0x04, 0x37
        /*0002*/ 	.short	(.L_65 - .L_64)
.L_64:
        /*0004*/ 	.word	0x00000082


	//----- nvinfo : EIATTR_KPARAM_INFO
	.align		4
.L_65:
        /*0008*/ 	.byte	0x04, 0x17
        /*000a*/ 	.short	(.L_67 - .L_66)
.L_66:
        /*000c*/ 	.word	0x00000000
        /*0010*/ 	.short	0x0003
        /*0012*/ 	.short	0x0018
        /*0014*/ 	.byte	0x00, 0xf0, 0x11, 0x00


	//----- nvinfo : EIATTR_KPARAM_INFO
	.align		4
.L_67:
        /*0018*/ 	.byte	0x04, 0x17
        /*001a*/ 	.short	(.L_69 - .L_68)
.L_68:
        /*001c*/ 	.word	0x00000000
        /*0020*/ 	.short	0x0002
        /*0022*/ 	.short	0x0010
        /*0024*/ 	.byte	0x00, 0xf5, 0x21, 0x00


	//----- nvinfo : EIATTR_KPARAM_INFO
	.align		4
.L_69:
        /*0028*/ 	.byte	0x04, 0x17
        /*002a*/ 	.short	(.L_71 - .L_70)
.L_70:
        /*002c*/ 	.word	0x00000000
        /*0030*/ 	.short	0x0001
        /*0032*/ 	.short	0x0008
        /*0034*/ 	.byte	0x00, 0xf5, 0x21, 0x00


	//----- nvinfo : EIATTR_KPARAM_INFO
	.align		4
.L_71:
        /*0038*/ 	.byte	0x04, 0x17
        /*003a*/ 	.short	(.L_73 - .L_72)
.L_72:
        /*003c*/ 	.word	0x00000000
        /*0040*/ 	.short	0x0000
        /*0042*/ 	.short	0x0000
        /*0044*/ 	.byte	0x00, 0xf5, 0x21, 0x00


	//----- nvinfo : EIATTR_SPARSE_MMA_MASK
	.align		4
.L_73:
        /*0048*/ 	.byte	0x03, 0x50
        /*004a*/ 	.short	0x0000


	//----- nvinfo : EIATTR_MAXREG_COUNT
	.align		4
        /*004c*/ 	.byte	0x03, 0x1b
        /*004e*/ 	.short	0x00ff


	//----- nvinfo : EIATTR_NUM_BARRIERS
	.align		4
        /*0050*/ 	.byte	0x02, 0x4c
        /*0052*/ 	.byte	0x01
	.zero		1


	//----- nvinfo : EIATTR_MERCURY_ISA_VERSION
	.align		4
        /*0054*/ 	.byte	0x03, 0x5f
        /*0056*/ 	.short	0x0101


	//----- nvinfo : EIATTR_VRC_CTA_INIT_COUNT
	.align		4
        /*0058*/ 	.byte	0x02, 0x4a
	.zero		1
	.zero		1


	//----- nvinfo : EIATTR_EXIT_INSTR_OFFSETS
	.align		4
        /*005c*/ 	.byte	0x04, 0x1c
        /*005e*/ 	.short	(.L_75 - .L_74)


	//   ....[0]....
.L_74:
        /*0060*/ 	.word	0x00000530


	//   ....[1]....
        /*0064*/ 	.word	0x000006e0


	//----- nvinfo : EIATTR_CRS_STACK_SIZE
	.align		4
.L_75:
        /*0068*/ 	.byte	0x04, 0x1e
        /*006a*/ 	.short	(.L_77 - .L_76)
.L_76:
        /*006c*/ 	.word	0x00000000


	//----- nvinfo : EIATTR_CBANK_PARAM_SIZE
	.align		4
.L_77:
        /*0070*/ 	.byte	0x03, 0x19
        /*0072*/ 	.short	0x001c


	//----- nvinfo : EIATTR_PARAM_CBANK
	.align		4
        /*0074*/ 	.byte	0x04, 0x0a
        /*0076*/ 	.short	(.L_79 - .L_78)
	.align		4
.L_78:
        /*0078*/ 	.word	index@(.nv.constant0._Z23fusedAddLayerNormKernelPKfS0_Pfi)
        /*007c*/ 	.short	0x0380
        /*007e*/ 	.short	0x001c


	//----- nvinfo : EIATTR_SW_WAR
	.align		4
.L_79:
        /*0080*/ 	.byte	0x04, 0x36
        /*0082*/ 	.short	(.L_81 - .L_80)
.L_80:
        /*0084*/ 	.word	0x00000008
.L_81:


//--------------------- .nv.info._Z12reluKernelV2Pfi --------------------------
	.section	.nv.info._Z12reluKernelV2Pfi,"",@"SHT_CUDA_INFO"
	.sectionflags	@""
	.align	4


	//----- nvinfo : EIATTR_CUDA_API_VERSION
	.align		4
        /*0000*/ 	.byte	0x04, 0x37
        /*0002*/ 	.short	(.L_83 - .L_82)
.L_82:
        /*0004*/ 	.word	0x00000082


	//----- nvinfo : EIATTR_KPARAM_INFO
	.align		4
.L_83:
        /*0008*/ 	.byte	0x04, 0x17
        /*000a*/ 	.short	(.L_85 - .L_84)
.L_84:
        /*000c*/ 	.word	0x00000000
        /*0010*/ 	.short	0x0001
        /*0012*/ 	.short	0x0008
        /*0014*/ 	.byte	0x00, 0xf0, 0x11, 0x00


	//----- nvinfo : EIATTR_KPARAM_INFO
	.align		4
.L_85:
        /*0018*/ 	.byte	0x04, 0x17
        /*001a*/ 	.short	(.L_87 - .L_86)
.L_86:
        /*001c*/ 	.word	0x00000000
        /*0020*/ 	.short	0x0000
        /*0022*/ 	.short	0x0000
        /*0024*/ 	.byte	0x00, 0xf5, 0x21, 0x00


	//----- nvinfo : EIATTR_SPARSE_MMA_MASK
	.align		4
.L_87:
        /*0028*/ 	.byte	0x03, 0x50
        /*002a*/ 	.short	0x0000


	//----- nvinfo : EIATTR_MAXREG_COUNT
	.align		4
        /*002c*/ 	.byte	0x03, 0x1b
        /*002e*/ 	.short	0x00ff


	//----- nvinfo : EIATTR_MERCURY_ISA_VERSION
	.align		4
        /*0030*/ 	.byte	0x03, 0x5f
        /*0032*/ 	.short	0x0101


	//----- nvinfo : EIATTR_VRC_CTA_INIT_COUNT
	.align		4
        /*0034*/ 	.byte	0x02, 0x4a
	.zero		1
	.zero		1


	//----- nvinfo : EIATTR_EXIT_INSTR_OFFSETS
	.align		4
        /*0038*/ 	.byte	0x04, 0x1c
        /*003a*/ 	.short	(.L_89 - .L_88)


	//   ....[0]....
.L_88:
        /*003c*/ 	.word	0x00000070


	//   ....[1]....
        /*0040*/ 	.word	0x000000e0


	//----- nvinfo : EIATTR_CBANK_PARAM_SIZE
	.align		4
.L_89:
        /*0044*/ 	.byte	0x03, 0x19
        /*0046*/ 	.short	0x000c


	//----- nvinfo : EIATTR_PARAM_CBANK
	.align		4
        /*0048*/ 	.byte	0x04, 0x0a
        /*004a*/ 	.short	(.L_91 - .L_90)
	.align		4
.L_90:
        /*004c*/ 	.word	index@(.nv.constant0._Z12reluKernelV2Pfi)
        /*0050*/ 	.short	0x0380
        /*0052*/ 	.short	0x000c


	//----- nvinfo : EIATTR_SW_WAR
	.align		4
.L_91:
        /*0054*/ 	.byte	0x04, 0x36
        /*0056*/ 	.short	(.L_93 - .L_92)
.L_92:
        /*0058*/ 	.word	0x00000008
.L_93:


//--------------------- .nv.info._Z34optimizedFusedScaleSoftmaxKernelV2Pfiif --------------------------
	.section	.nv.info._Z34optimizedFusedScaleSoftmaxKernelV2Pfiif,"",@"SHT_CUDA_INFO"
	.sectionflags	@""
	.align	4


	//----- nvinfo : EIATTR_CUDA_API_VERSION
	.align		4
        /*0000*/ 	.byte	0x04, 0x37
        /*0002*/ 	.short	(.L_95 - .L_94)
.L_94:
        /*0004*/ 	.word	0x00000082


	//----- nvinfo : EIATTR_KPARAM_INFO
	.align		4
.L_95:
        /*0008*/ 	.byte	0x04, 0x17
        /*000a*/ 	.short	(.L_97 - .L_96)
.L_96:
        /*000c*/ 	.word	0x00000000
        /*0010*/ 	.short	0x0003
        /*0012*/ 	.short	0x0010
        /*0014*/ 	.byte	0x00, 0xf0, 0x11, 0x00


	//----- nvinfo : EIATTR_KPARAM_INFO
	.align		4
.L_97:
        /*0018*/ 	.byte	0x04, 0x17
        /*001a*/ 	.short	(.L_99 - .L_98)
.L_98:
        /*001c*/ 	.word	0x00000000
        /*0020*/ 	.short	0x0002
        /*0022*/ 	.short	0x000c
        /*0024*/ 	.byte	0x00, 0xf0, 0x11, 0x00


	//----- nvinfo : EIATTR_KPARAM_INFO
	.align		4
.L_99:
        /*0028*/ 	.byte	0x04, 0x17
        /*002a*/ 	.short	(.L_101 - .L_100)
.L_100:
        /*002c*/ 	.word	0x00000000
        /*0030*/ 	.short	0x0001
        /*0032*/ 	.short	0x0008
        /*0034*/ 	.byte	0x00, 0xf0, 0x11, 0x00


	//----- nvinfo : EIATTR_KPARAM_INFO
	.align		4
.L_101:
        /*0038*/ 	.byte	0x04, 0x17
        /*003a*/ 	.short	(.L_103 - .L_102)
.L_102:
        /*003c*/ 	.word	0x00000000
        /*0040*/ 	.short	0x0000
        /*0042*/ 	.short	0x0000
        /*0044*/ 	.byte	0x00, 0xf5, 0x21, 0x00


	//----- nvinfo : EIATTR_SPARSE_MMA_MASK
	.align		4
.L_103:
        /*0048*/ 	.byte	0x03, 0x50
        /*004a*/ 	.short	0x0000


	//----- nvinfo : EIATTR_MAXREG_COUNT
	.align		4
        /*004c*/ 	.byte	0x03, 0x1b
        /*004e*/ 	.short	0x00ff


	//----- nvinfo : EIATTR_NUM_BARRIERS
	.align		4
        /*0050*/ 	.byte	0x02, 0x4c
        /*0052*/ 	.byte	0x01
	.zero		1


	//----- nvinfo : EIATTR_MERCURY_ISA_VERSION
	.align		4
        /*0054*/ 	.byte	0x03, 0x5f
        /*0056*/ 	.short	0x0101


	//----- nvinfo : EIATTR_COOP_GROUP_MASK_REGIDS
	.align		4
        /*0058*/ 	.byte	0x04, 0x29
        /*005a*/ 	.short	(.L_105 - .L_104)


	//   ....[0]....
.L_104:
        /*005c*/ 	.word	0xffffffff


	//   ....[1]....
        /*0060*/ 	.word	0xffffffff


	//   ....[2]....
        /*0064*/ 	.word	0xffffffff


	//   ....[3]....
        /*0068*/ 	.word	0xffffffff


	//   ....[4]....
        /*006c*/ 	.word	0xffffffff


	//   ....[5]....
        /*0070*/ 	.word	0xffffffff


	//   ....[6]....
        /*0074*/ 	.word	0xffffffff


	//   ....[7]....
        /*0078*/ 	.word	0xffffffff


	//   ....[8]....
        /*007c*/ 	.word	0xffffffff


	//   ....[9]....
        /*0080*/ 	.word	0xffffffff


	//----- nvinfo : EIATTR_COOP_GROUP_INSTR_OFFSETS
	.align		4
.L_105:
        /*0084*/ 	.byte	0x04, 0x28
        /*0086*/ 	.short	(.L_107 - .L_106)


	//   ....[0]....
.L_106:
        /*0088*/ 	.word	0x000000e0


	//   ....[1]....
        /*008c*/ 	.word	0x00000100


	//   ....[2]....
        /*0090*/ 	.word	0x00000130


	//   ....[3]....
        /*0094*/ 	.word	0x00000160


	//   ....[4]....
        /*0098*/ 	.word	0x000001b0


	//   ....[5]....
        /*009c*/ 	.word	0x000009c0


	//   ....[6]....
        /*00a0*/ 	.word	0x000009e0


	//   ....[7]....
        /*00a4*/ 	.word	0x00000a00


	//   ....[8]....
        /*00a8*/ 	.word	0x00000a20


	//   ....[9]....
        /*00ac*/ 	.word	0x00000a40


	//----- nvinfo : EIATTR_VRC_CTA_INIT_COUNT
	.align		4
.L_107:
        /*00b0*/ 	.byte	0x02, 0x4a
	.zero		1
	.zero		1


	//----- nvinfo : EIATTR_EXIT_INSTR_OFFSETS
	.align		4
        /*00b4*/ 	.byte	0x04, 0x1c
        /*00b6*/ 	.short	(.L_109 - .L_108)


	//   ....[0]....
.L_108:
        /*00b8*/ 	.word	0x00000040


	//   ....[1]....
        /*00bc*/ 	.word	0x000012d0


	//----- nvinfo : EIATTR_CRS_STACK_SIZE
	.align		4
.L_109:
        /*00c0*/ 	.byte	0x04, 0x1e
        /*00c2*/ 	.short	(.L_111 - .L_110)
.L_110:
        /*00c4*/ 	.word	0x00000000


	//----- nvinfo : EIATTR_CBANK_PARAM_SIZE
	.align		4
.L_111:
        /*00c8*/ 	.byte	0x03, 0x19
        /*00ca*/ 	.short	0x0014


	//----- nvinfo : EIATTR_PARAM_CBANK
	.align		4
        /*00cc*/ 	.byte	0x04, 0x0a
        /*00ce*/ 	.short	(.L_113 - .L_112)
	.align		4
.L_112:
        /*00d0*/ 	.word	index@(.nv.constant0._Z34optimizedFusedScaleSoftmaxKernelV2Pfiif)
        /*00d4*/ 	.short	0x0380
        /*00d6*/ 	.short	0x0014


	//----- nvinfo : EIATTR_SW_WAR
	.align		4
.L_113:
        /*00d8*/ 	.byte	0x04, 0x36
        /*00da*/ 	.short	(.L_115 - .L_114)
.L_114:
        /*00dc*/ 	.word	0x00000008
.L_115:


//--------------------- .nv.info._Z24matMulKernelTransposedV2PKfS0_Pfiii --------------------------
	.section	.nv.info._Z24matMulKernelTransposedV2PKfS0_Pfiii,"",@"SHT_CUDA_INFO"
	.sectionflags	@""
	.align	4


	//----- nvinfo : EIATTR_CUDA_API_VERSION
	.align		4
        /*0000*/ 	.byte	0x04, 0x37
        /*0002*/ 	.short	(.L_117 - .L_116)
.L_116:
        /*0004*/ 	.word	0x00000082


	//----- nvinfo : EIATTR_KPARAM_INFO
	.align		4
.L_117:
        /*0008*/ 	.byte	0x04, 0x17
        /*000a*/ 	.short	(.L_119 - .L_118)
.L_118:
        /*000c*/ 	.word	0x00000000
        /*0010*/ 	.short	0x0005
        /*0012*/ 	.short	0x0020
        /*0014*/ 	.byte	0x00, 0xf0, 0x11, 0x00


	//----- nvinfo : EIATTR_KPARAM_INFO
	.align		4
.L_119:
        /*0018*/ 	.byte	0x04, 0x17
        /*001a*/ 	.short	(.L_121 - .L_120)
.L_120:
        /*001c*/ 	.word	0x00000000
        /*0020*/ 	.short	0x0004
        /*0022*/ 	.short	0x001c
        /*0024*/ 	.byte	0x00, 0xf0, 0x11, 0x00


	//----- nvinfo : EIATTR_KPARAM_INFO
	.align		4
.L_121:
        /*0028*/ 	.byte	0x04, 0x17
        /*002a*/ 	.short	(.L_123 - .L_122)
.L_122:
        /*002c*/ 	.word	0x00000000
        /*0030*/ 	.short	0x0003
        /*0032*/ 	.short	0x0018
        /*0034*/ 	.byte	0x00, 0xf0, 0x11, 0x00


	//----- nvinfo : EIATTR_KPARAM_INFO
	.align		4
.L_123:
        /*0038*/ 	.byte	0x04, 0x17
        /*003a*/ 	.short	(.L_125 - .L_124)
.L_124:
        /*003c*/ 	.word	0x00000000
        /*0040*/ 	.short	0x0002
        /*0042*/ 	.short	0x0010
        /*0044*/ 	.byte	0x00, 0xf5, 0x21, 0x00


	//----- nvinfo : EIATTR_KPARAM_INFO
	.align		4
.L_125:
        /*0048*/ 	.byte	0x04, 0x17
        /*004a*/ 	.short	(.L_127 - .L_126)
.L_126:
        /*004c*/ 	.word	0x00000000
        /*0050*/ 	.short	0x0001
        /*0052*/ 	.short	0x0008
        /*0054*/ 	.byte	0x00, 0xf5, 0x21, 0x00


	//----- nvinfo : EIATTR_KPARAM_INFO
	.align		4
.L_127:
        /*0058*/ 	.byte	0x04, 0x17
        /*005a*/ 	.short	(.L_129 - .L_128)
.L_128:
        /*005c*/ 	.word	0x00000000
        /*0060*/ 	.short	0x0000
        /*0062*/ 	.short	0x0000
        /*0064*/ 	.byte	0x00, 0xf5, 0x21, 0x00


	//----- nvinfo : EIATTR_SPARSE_MMA_MASK
	.align		4
.L_129:
        /*0068*/ 	.byte	0x03, 0x50
        /*006a*/ 	.short	0x0000


	//----- nvinfo : EIATTR_MAXREG_COUNT
	.align		4
        /*006c*/ 	.byte	0x03, 0x1b
        /*006e*/ 	.short	0x00ff


	//----- nvinfo : EIATTR_NUM_BARRIERS
	.align		4
        /*0070*/ 	.byte	0x02, 0x4c
        /*0072*/ 	.byte	0x01
	.zero		1


	//----- nvinfo : EIATTR_MERCURY_ISA_VERSION
	.align		4
        /*0074*/ 	.byte	0x03, 0x5f
        /*0076*/ 	.short	0x0101


	//----- nvinfo : EIATTR_VRC_CTA_INIT_COUNT
	.align		4
        /*0078*/ 	.byte	0x02, 0x4a
	.zero		1
	.zero		1


	//----- nvinfo : EIATTR_EXIT_INSTR_OFFSETS
	.align		4
        /*007c*/ 	.byte	0x04, 0x1c
        /*007e*/ 	.short	(.L_131 - .L_130)


	//   ....[0]....
.L_130:
        /*0080*/ 	.word	0x00000690


	//   ....[1]....
        /*0084*/ 	.word	0x000006e0


	//----- nvinfo : EIATTR_CBANK_PARAM_SIZE
	.align		4
.L_131:
        /*0088*/ 	.byte	0x03, 0x19
        /*008a*/ 	.short	0x0024


	//----- nvinfo : EIATTR_PARAM_CBANK
	.align		4
        /*008c*/ 	.byte	0x04, 0x0a
        /*008e*/ 	.short	(.L_133 - .L_132)
	.align		4
.L_132:
        /*0090*/ 	.word	index@(.nv.constant0._Z24matMulKernelTransposedV2PKfS0_Pfiii)
        /*0094*/ 	.short	0x0380
        /*0096*/ 	.short	0x0024


	//----- nvinfo : EIATTR_SW_WAR
	.align		4
.L_133:
        /*0098*/ 	.byte	0x04, 0x36
        /*009a*/ 	.short	(.L_135 - .L_134)
.L_134:
        /*009c*/ 	.word	0x00000008
.L_135:


//--------------------- .nv.info._Z28optimizedTiledMatMulKernelV2PKfS0_Pfiiii --------------------------
	.section	.nv.info._Z28optimizedTiledMatMulKernelV2PKfS0_Pfiiii,"",@"SHT_CUDA_INFO"
	.sectionflags	@""
	.align	4


	//----- nvinfo : EIATTR_CUDA_API_VERSION
	.align		4
        /*0000*/ 	.byte	0x04, 0x37
        /*0002*/ 	.short	(.L_137 - .L_136)
.L_136:
        /*0004*/ 	.word	0x00000082


	//----- nvinfo : EIATTR_KPARAM_INFO
	.align		4
.L_137:
        /*0008*/ 	.byte	0x04, 0x17
        /*000a*/ 	.short	(.L_139 - .L_138)
.L_138:
        /*000c*/ 	.word	0x00000000
        /*0010*/ 	.short	0x0006
        /*0012*/ 	.short	0x0024
        /*0014*/ 	.byte	0x00, 0xf0, 0x11, 0x00


	//----- nvinfo : EIATTR_KPARAM_INFO
	.align		4
.L_139:
        /*0018*/ 	.byte	0x04, 0x17
        /*001a*/ 	.short	(.L_141 - .L_140)
.L_140:
        /*001c*/ 	.word	0x00000000
        /*0020*/ 	.short	0x0005
        /*0022*/ 	.short	0x0020
        /*0024*/ 	.byte	0x00, 0xf0, 0x11, 0x00


	//----- nvinfo : EIATTR_KPARAM_INFO
	.align		4
.L_141:
        /*0028*/ 	.byte	0x04, 0x17
        /*002a*/ 	.short	(.L_143 - .L_142)
.L_142:
        /*002c*/ 	.word	0x00000000
        /*0030*/ 	.short	0x0004
        /*0032*/ 	.short	0x001c
        /*0034*/ 	.byte	0x00, 0xf0, 0x11, 0x00


	//----- nvinfo : EIATTR_KPARAM_INFO
	.align		4
.L_143:
        /*0038*/ 	.byte	0x04, 0x17
        /*003a*/ 	.short	(.L_145 - .L_144)
.L_144:
        /*003c*/ 	.word	0x00000000
        /*0040*/ 	.short	0x0003
        /*0042*/ 	.short	0x0018
        /*0044*/ 	.byte	0x00, 0xf0, 0x11, 0x00


	//----- nvinfo : EIATTR_KPARAM_INFO
	.align		4
.L_145:
        /*0048*/ 	.byte	0x04, 0x17
        /*004a*/ 	.short	(.L_147 - .L_146)
.L_146:
        /*004c*/ 	.word	0x00000000
        /*0050*/ 	.short	0x0002
        /*0052*/ 	.short	0x0010
        /*0054*/ 	.byte	0x00, 0xf5, 0x21, 0x00


	//----- nvinfo : EIATTR_KPARAM_INFO
	.align		4
.L_147:
        /*0058*/ 	.byte	0x04, 0x17
        /*005a*/ 	.short	(.L_149 - .L_148)
.L_148:
        /*005c*/ 	.word	0x00000000
        /*0060*/ 	.short	0x0001
        /*0062*/ 	.short	0x0008
        /*0064*/ 	.byte	0x00, 0xf5, 0x21, 0x00


	//----- nvinfo : EIATTR_KPARAM_INFO
	.align		4
.L_149:
        /*0068*/ 	.byte	0x04, 0x17
        /*006a*/ 	.short	(.L_151 - .L_150)
.L_150:
        /*006c*/ 	.word	0x00000000
        /*0070*/ 	.short	0x0000
        /*0072*/ 	.short	0x0000
        /*0074*/ 	.byte	0x00, 0xf5, 0x21, 0x00


	//----- nvinfo : EIATTR_SPARSE_MMA_MASK
	.align		4
.L_151:
        /*0078*/ 	.byte	0x03, 0x50
        /*007a*/ 	.short	0x0000


	//----- nvinfo : EIATTR_MAXREG_COUNT
	.align		4
        /*007c*/ 	.byte	0x03, 0x1b
        /*007e*/ 	.short	0x00ff


	//----- nvinfo : EIATTR_NUM_BARRIERS
	.align		4
        /*0080*/ 	.byte	0x02, 0x4c
        /*0082*/ 	.byte	0x01
	.zero		1


	//----- nvinfo : EIATTR_MERCURY_ISA_VERSION
	.align		4
        /*0084*/ 	.byte	0x03, 0x5f
        /*0086*/ 	.short	0x0101


	//----- nvinfo : EIATTR_VRC_CTA_INIT_COUNT
	.align		4
        /*0088*/ 	.byte	0x02, 0x4a
	.zero		1
	.zero		1


	//----- nvinfo : EIATTR_EXIT_INSTR_OFFSETS
	.align		4
        /*008c*/ 	.byte	0x04, 0x1c
        /*008e*/ 	.short	(.L_153 - .L_152)


	//   ....[0]....
.L_152:
        /*0090*/ 	.word	0x00000830


	//   ....[1]....
        /*0094*/ 	.word	0x00000880


	//----- nvinfo : EIATTR_CBANK_PARAM_SIZE
	.align		4
.L_153:
        /*0098*/ 	.byte	0x03, 0x19
        /*009a*/ 	.short	0x0028


	//----- nvinfo : EIATTR_PARAM_CBANK
	.align		4
        /*009c*/ 	.byte	0x04, 0x0a
        /*009e*/ 	.short	(.L_155 - .L_154)
	.align		4
.L_154:
        /*00a0*/ 	.word	index@(.nv.constant0._Z28optimizedTiledMatMulKernelV2PKfS0_Pfiiii)
        /*00a4*/ 	.short	0x0380
        /*00a6*/ 	.short	0x0028


	//----- nvinfo : EIATTR_SW_WAR
	.align		4
.L_155:
        /*00a8*/ 	.byte	0x04, 0x36
        /*00aa*/ 	.short	(.L_157 - .L_156)
.L_156:
        /*00ac*/ 	.word	0x00000008
.L_157:


//--------------------- .nv.info._Z21fusedProjectionKernelPKfS0_S0_S0_PfS1_S1_iii --------------------------
	.section	.nv.info._Z21fusedProjectionKernelPKfS0_S0_S0_PfS1_S1_iii,"",@"SHT_CUDA_INFO"
	.sectionflags	@""
	.align	4


	//----- nvinfo : EIATTR_CUDA_API_VERSION
	.align		4
        /*0000*/ 	.byte	0x04, 0x37
        /*0002*/ 	.short	(.L_159 - .L_158)
.L_158:
        /*0004*/ 	.word	0x00000082


	//----- nvinfo : EIATTR_KPARAM_INFO
	.align		4
.L_159:
        /*0008*/ 	.byte	0x04, 0x17
        /*000a*/ 	.short	(.L_161 - .L_160)
.L_160:
        /*000c*/ 	.word	0x00000000
        /*0010*/ 	.short	0x0009
        /*0012*/ 	.short	0x0040
        /*0014*/ 	.byte	0x00, 0xf0, 0x11, 0x00


	//----- nvinfo : EIATTR_KPARAM_INFO
	.align		4
.L_161:
        /*0018*/ 	.byte	0x04, 0x17
        /*001a*/ 	.short	(.L_163 - .L_162)
.L_162:
        /*001c*/ 	.word	0x00000000
        /*0020*/ 	.short	0x0008
        /*0022*/ 	.short	0x003c
        /*0024*/ 	.byte	0x00, 0xf0, 0x11, 0x00


	//----- nvinfo : EIATTR_KPARAM_INFO
	.align		4
.L_163:
        /*0028*/ 	.byte	0x04, 0x17
        /*002a*/ 	.short	(.L_165 - .L_164)
.L_164:
        /*002c*/ 	.word	0x00000000
        /*0030*/ 	.short	0x0007
        /*0032*/ 	.short	0x0038
        /*0034*/ 	.byte	0x00, 0xf0, 0x11, 0x00


	//----- nvinfo : EIATTR_KPARAM_INFO
	.align		4
.L_165:
        /*0038*/ 	.byte	0x04, 0x17
        /*003a*/ 	.short	(.L_167 - .L_166)
.L_166:
        /*003c*/ 	.word	0x00000000
        /*0040*/ 	.short	0x0006
        /*0042*/ 	.short	0x0030
        /*0044*/ 	.byte	0x00, 0xf5, 0x21, 0x00


	//----- nvinfo : EIATTR_KPARAM_INFO
	.align		4
.L_167:
        /*0048*/ 	.byte	0x04, 0x17
        /*004a*/ 	.short	(.L_169 - .L_168)
.L_168:
        /*004c*/ 	.word	0x00000000
        /*0050*/ 	.short	0x0005
        /*0052*/ 	.short	0x0028
        /*0054*/ 	.byte	0x00, 0xf5, 0x21, 0x00


	//----- nvinfo : EIATTR_KPARAM_INFO
	.align		4
.L_169:
        /*0058*/ 	.byte	0x04, 0x17
        /*005a*/ 	.short	(.L_171 - .L_170)
.L_170:
        /*005c*/ 	.word	0x00000000
        /*0060*/ 	.short	0x0004
        /*0062*/ 	.short	0x0020
        /*0064*/ 	.byte	0x00, 0xf5, 0x21, 0x00


	//----- nvinfo : EIATTR_KPARAM_INFO
	.align		4
.L_171:
        /*0068*/ 	.byte	0x04, 0x17
        /*006a*/ 	.short	(.L_173 - .L_172)
.L_172:
        /*006c*/ 	.word	0x00000000
        /*0070*/ 	.short	0x0003
        /*0072*/ 	.short	0x0018
        /*0074*/ 	.byte	0x00, 0xf5, 0x21, 0x00


	//----- nvinfo : EIATTR_KPARAM_INFO
	.align		4
.L_173:
        /*0078*/ 	.byte	0x04, 0x17
        /*007a*/ 	.short	(.L_175 - .L_174)
.L_174:
        /*007c*/ 	.word	0x00000000
        /*0080*/ 	.short	0x0002
        /*0082*/ 	.short	0x0010
        /*0084*/ 	.byte	0x00, 0xf5, 0x21, 0x00


	//----- nvinfo : EIATTR_KPARAM_INFO
	.align		4
.L_175:
        /*0088*/ 	.byte	0x04, 0x17
        /*008a*/ 	.short	(.L_177 - .L_176)
.L_176:
        /*008c*/ 	.word	0x00000000
        /*0090*/ 	.short	0x0001
        /*0092*/ 	.short	0x0008
        /*0094*/ 	.byte	0x00, 0xf5, 0x21, 0x00


	//----- nvinfo : EIATTR_KPARAM_INFO
	.align		4
.L_177:
        /*0098*/ 	.byte	0x04, 0x17
        /*009a*/ 	.short	(.L_179 - .L_178)
.L_178:
        /*009c*/ 	.word	0x00000000
        /*00a0*/ 	.short	0x0000
        /*00a2*/ 	.short	0x0000
        /*00a4*/ 	.byte	0x00, 0xf5, 0x21, 0x00


	//----- nvinfo : EIATTR_SPARSE_MMA_MASK
	.align		4
.L_179:
        /*00a8*/ 	.byte	0x03, 0x50
        /*00aa*/ 	.short	0x0000


	//----- nvinfo : EIATTR_MAXREG_COUNT
	.align		4
        /*00ac*/ 	.byte	0x03, 0x1b
        /*00ae*/ 	.short	0x00ff


	//----- nvinfo : EIATTR_NUM_BARRIERS
	.align		4
        /*00b0*/ 	.byte	0x02, 0x4c
        /*00b2*/ 	.byte	0x01
	.zero		1


	//----- nvinfo : EIATTR_MERCURY_ISA_VERSION
	.align		4
        /*00b4*/ 	.byte	0x03, 0x5f
        /*00b6*/ 	.short	0x0101


	//----- nvinfo : EIATTR_VRC_CTA_INIT_COUNT
	.align		4
        /*00b8*/ 	.byte	0x02, 0x4a
	.zero		1
	.zero		1


	//----- nvinfo : EIATTR_EXIT_INSTR_OFFSETS
	.align		4
        /*00bc*/ 	.byte	0x04, 0x1c
        /*00be*/ 	.short	(.L_181 - .L_180)


	//   ....[0]....
.L_180:
        /*00c0*/ 	.word	0x00001180


	//   ....[1]....
        /*00c4*/ 	.word	0x00001230


	//----- nvinfo : EIATTR_CBANK_PARAM_SIZE
	.align		4
.L_181:
        /*00c8*/ 	.byte	0x03, 0x19
        /*00ca*/ 	.short	0x0044


	//----- nvinfo : EIATTR_PARAM_CBANK
	.align		4
        /*00cc*/ 	.byte	0x04, 0x0a
        /*00ce*/ 	.short	(.L_183 - .L_182)
	.align		4
.L_182:
        /*00d0*/ 	.word	index@(.nv.constant0._Z21fusedProjectionKernelPKfS0_S0_S0_PfS1_S1_iii)
        /*00d4*/ 	.short	0x0380
        /*00d6*/ 	.short	0x0044


	//----- nvinfo : EIATTR_SW_WAR
	.align		4
.L_183:
        /*00d8*/ 	.byte	0x04, 0x36
        /*00da*/ 	.short	(.L_185 - .L_184)
.L_184:
        /*00dc*/ 	.word	0x00000008
.L_185:


//--------------------- .nv.callgraph             --------------------------
	.section	.nv.callgraph,"",@"SHT_CUDA_CALLGRAPH"
	.align	4
	.sectionentsize	8
	.align		4
        /*0000*/ 	.word	0x00000000
	.align		4
        /*0004*/ 	.word	0xffffffff
	.align		4
        /*0008*/ 	.word	0x00000000
	.align		4
        /*000c*/ 	.word	0xfffffffe
	.align		4
        /*0010*/ 	.word	0x00000000
	.align		4
        /*0014*/ 	.word	0xfffffffd
	.align		4
        /*0018*/ 	.word	0x00000000
	.align		4
        /*001c*/ 	.word	0xfffffffc


//--------------------- .text._Z26optimizedLayerNormKernelV2PKfPfi --------------------------
	.section	.text._Z26optimizedLayerNormKernelV2PKfPfi,"ax",@progbits
	.align	128
        .global         _Z26optimizedLayerNormKernelV2PKfPfi
        .type           _Z26optimizedLayerNormKernelV2PKfPfi,@function
        .size           _Z26optimizedLayerNormKernelV2PKfPfi,(.L_x_76 - _Z26optimizedLayerNormKernelV2PKfPfi)
        .other          _Z26optimizedLayerNormKernelV2PKfPfi,@"STO_CUDA_ENTRY STV_DEFAULT"
_Z26optimizedLayerNormKernelV2PKfPfi:
.text._Z26optimizedLayerNormKernelV2PKfPfi:
[----:B------:R-:W-:Y:S01]  /*0000*/  LDC R1, c[0x0][0x37c] ;  /* 0x0000df00ff017b82 */ /* 0x000fe20000000800 */
[----:B------:R-:W0:Y:S07]  /*0010*/  S2R R6, SR_TID.X ;  /* 0x0000000000067919 */ /* 0x000e2e0000002100 */
[----:B------:R-:W0:Y:S01]  /*0020*/  LDC R3, c[0x0][0x390] ;  /* 0x0000e400ff037b82 */ /* 0x000e220000000800 */
[----:B------:R-:W1:Y:S01]  /*0030*/  LDCU.64 UR6, c[0x0][0x358] ;  /* 0x00006b00ff0677ac */ /* 0x000e620008000a00 */
[----:B------:R-:W-:-:S06]  /*0040*/  IMAD.MOV.U32 R9, RZ, RZ, RZ ;  /* 0x000000ffff097224 */ /* 0x000fcc00078e00ff */
[----:B------:R-:W2:Y:S08]  /*0050*/  S2UR UR4, SR_CTAID.X ;  /* 0x00000000000479c3 */ /* 0x000eb00000002500 */
[----:B------:R-:W3:Y:S01]  /*0060*/  LDC.64 R4, c[0x0][0x380] ;  /* 0x0000e000ff047b82 */ /* 0x000ee20000000a00 */
[----:B0-----:R-:W-:Y:S01]  /*0070*/  ISETP.GE.AND P2, PT, R6, R3, PT ;  /* 0x000000030600720c */ /* 0x001fe20003f46270 */
[----:B--2---:R-:W-:-:S04]  /*0080*/  IMAD R2, R3, UR4, R6 ;  /* 0x0000000403027c24 */ /* 0x004fc8000f8e0206 */
[----:B---3--:R-:W-:-:S08]  /*0090*/  IMAD.WIDE.U32 R4, R2, 0x4, R4 ;  /* 0x0000000402047825 */ /* 0x008fd000078e0004 */
[----:B-1----:R-:W2:Y:S01]  /*00a0*/  @!P2 LDG.E R9, desc[UR6][R4.64] ;  /* 0x000000060409a981 */ /* 0x002ea2000c1e1900 */
[----:B------:R-:W0:Y:S01]  /*00b0*/  S2UR UR5, SR_CgaCtaId ;  /* 0x00000000000579c3 */ /* 0x000e220000008800 */
[----:B------:R-:W-:-:S07]  /*00c0*/  UMOV UR4, 0x400 ;  /* 0x0000040000047882 */ /* 0x000fce0000000000 */
[----:B------:R-:W1:Y:S01]  /*00d0*/  LDC R7, c[0x0][0x360] ;  /* 0x0000d800ff077b82 */ /* 0x000e620000000800 */
[----:B0-----:R-:W-:-:S06]  /*00e0*/  ULEA UR4, UR5, UR4, 0x18 ;  /* 0x0000000405047291 */ /* 0x001fcc000f8ec0ff */
[----:B------:R-:W-:Y:S02]  /*00f0*/  LEA R8, R6, UR4, 0x2 ;  /* 0x0000000406087c11 */ /* 0x000fe4000f8e10ff */
[----:B-1----:R-:W-:-:S03]  /*0100*/  ISETP.GE.U32.AND P0, PT, R7, 0x2, PT ;  /* 0x000000020700780c */ /* 0x002fc60003f06070 */
[----:B--2---:R0:W-:Y:S01]  /*0110*/  STS [R8], R9 ;  /* 0x0000000908007388 */ /* 0x0041e20000000800 */
[----:B------:R-:W-:Y:S09]  /*0120*/  BAR.SYNC.DEFER_BLOCKING 0x0 ;  /* 0x0000000000007b1d */ /* 0x000ff20000010000 */
[----:B------:R-:W-:Y:S05]  /*0130*/  @!P0 BRA `(.L_x_0) ;  /* 0x0000000400dc8947 */ /* 0x000fea0003800000 */
[----:B0-----:R-:W-:-:S05]  /*0140*/  SHF.R.U32.HI R9, RZ, 0x1, R7 ;  /* 0x00000001ff097819 */ /* 0x001fca0000011607 */
[----:B------:R-:W-:-:S05]  /*0150*/  IMAD.IADD R0, R9, 0x1, R6 ;  /* 0x0000000109007824 */ /* 0x000fca00078e0206 */
[----:B------:R-:W-:-:S04]  /*0160*/  ISETP.GE.AND P0, PT, R0, R3, PT ;  /* 0x000000030000720c */ /* 0x000fc80003f06270 */
[----:B------:R-:W-:-:S13]  /*0170*/  ISETP.GE.U32.OR P0, PT, R6, R9, P0 ;  /* 0x000000090600720c */ /* 0x000fda0000706470 */
[----:B------:R-:W-:Y:S01]  /*0180*/  @!P0 IMAD R9, R9, 0x4, R8 ;  /* 0x0000000409098824 */ /* 0x000fe200078e0208 */
[----:B------:R-:W-:Y:S05]  /*0190*/  @!P0 LDS R0, [R8] ;  /* 0x0000000008008984 */ /* 0x000fea0000000800 */
[----:B------:R-:W0:Y:S02]  /*01a0*/  @!P0 LDS R9, [R9] ;  /* 0x0000000009098984 */ /* 0x000e240000000800 */
[----:B0-----:R-:W-:-:S05]  /*01b0*/  @!P0 FADD R11, R9, R0 ;  /* 0x00000000090b8221 */ /* 0x001fca0000000000 */
[----:B------:R1:W-:Y:S01]  /*01c0*/  @!P0 STS [R8], R11 ;  /* 0x0000000b08008388 */ /* 0x0003e20000000800 */
[----:B------:R-:W-:Y:S01]  /*01d0*/  BAR.SYNC.DEFER_BLOCKING 0x0 ;  /* 0x0000000000007b1d */ /* 0x000fe20000010000 */
[----:B------:R-:W-:-:S13]  /*01e0*/  ISETP.GE.U32.AND P0, PT, R7, 0x4, PT ;  /* 0x000000040700780c */ /* 0x000fda0003f06070 */
[----:B-1----:R-:W-:Y:S05]  /*01f0*/  @!P0 BRA `(.L_x_0) ;  /* 0x0000000400ac8947 */ /* 0x002fea0003800000 */
[----:B------:R-:W-:-:S05]  /*0200*/  SHF.R.U32.HI R9, RZ, 0x2, R7 ;  /* 0x00000002ff097819 */ /* 0x000fca0000011607 */
[----:B------:R-:W-:-:S05]  /*0210*/  IMAD.IADD R0, R9, 0x1, R6 ;  /* 0x0000000109007824 */ /* 0x000fca00078e0206 */
[----:B------:R-:W-:-:S04]  /*0220*/  ISETP.GE.AND P0, PT, R0, R3, PT ;  /* 0x000000030000720c */ /* 0x000fc80003f06270 */
[----:B------:R-:W-:-:S13]  /*0230*/  ISETP.GE.U32.OR P0, PT, R6, R9, P0 ;  /* 0x000000090600720c */ /* 0x000fda0000706470 */
[----:B------:R-:W-:Y:S01]  /*0240*/  @!P0 LOP3.LUT R9, R7, 0x7fc, RZ, 0xc0, !PT ;  /* 0x000007fc07098812 */ /* 0x000fe200078ec0ff */
[----:B------:R-:W-:Y:S04]  /*0250*/  @!P0 LDS R0, [R8] ;  /* 0x0000000008008984 */ /* 0x000fe80000000800 */
[----:B------:R-:W-:-:S06]  /*0260*/  @!P0 IMAD.IADD R9, R8, 0x1, R9 ;  /* 0x0000000108098824 */ /* 0x000fcc00078e0209 */
        /* <DEDUP_REMOVED lines=99> */
[----:B------:R-:W-:Y:S06]  /*08a0*/  BAR.SYNC.DEFER_BLOCKING 0x0 ;  /* 0x0000000000007b1d */ /* 0x000fec0000010000 */
.L_x_0:
[----:B------:R-:W2:Y:S01]  /*08b0*/  LDS R0, [UR4] ;  /* 0x00000004ff007984 */ /* 0x000ea20008000800 */
[----:B------:R-:W-:-:S04]  /*08c0*/  I2FP.F32.S32 R3, R3 ;  /* 0x0000000300037245 */ /* 0x000fc80000201400 */
[----:B------:R-:W0:Y:S02]  /*08d0*/  MUFU.RCP R10, R3 ;  /* 0x00000003000a7308 */ /* 0x000e240000001000 */
[----:B0-----:R-:W-:-:S04]  /*08e0*/  FFMA R9, -R3, R10, 1 ;  /* 0x3f80000003097423 */ /* 0x001fc8000000010a */
[----:B------:R-:W-:Y:S02]  /*08f0*/  FFMA R9, R10, R9, R10 ;  /* 0x000000090a097223 */ /* 0x000fe4000000000a */
[----:B--2---:R-:W0:Y:S02]  /*0900*/  FCHK P0, R0, R3 ;  /* 0x0000000300007302 */ /* 0x004e240000000000 */
[----:B------:R-:W-:-:S04]  /*0910*/  FFMA R10, R0, R9, RZ ;  /* 0x00000009000a7223 */ /* 0x000fc800000000ff */
[----:B-1----:R-:W-:-:S04]  /*0920*/  FFMA R11, -R3, R10, R0 ;  /* 0x0000000a030b7223 */ /* 0x002fc80000000100 */
[----:B------:R-:W-:Y:S01]  /*0930*/  FFMA R9, R9, R11, R10 ;  /* 0x0000000b09097223 */ /* 0x000fe2000000000a */
[----:B0-----:R-:W-:Y:S06]  /*0940*/  @!P0 BRA `(.L_x_1) ;  /* 0x00000000000c8947 */ /* 0x001fec0003800000 */
[----:B------:R-:W-:-:S07]  /*0950*/  MOV R10, 0x970 ;  /* 0x00000970000a7802 */ /* 0x000fce0000000f00 */
[----:B------:R-:W-:Y:S05]  /*0960*/  CALL.REL.NOINC `($__internal_0_$__cuda_sm3x_div_rn_noftz_f32_slowpath) ;  /* 0x0000000800847944 */ /* 0x000fea0003c00000 */
[----:B------:R-:W-:-:S07]  /*0970*/  IMAD.MOV.U32 R9, RZ, RZ, R0 ;  /* 0x000000ffff097224 */ /* 0x000fce00078e0000 */
.L_x_1:
[----:B------:R-:W-:Y:S06]  /*0980*/  BAR.SYNC.DEFER_BLOCKING 0x0 ;  /* 0x0000000000007b1d */ /* 0x000fec0000010000 */
[----:B------:R-:W0:Y:S01]  /*0990*/  LDCU UR4, c[0x0][0x390] ;  /* 0x00007200ff0477ac */ /* 0x000e220008000800 */
[----:B------:R-:W2:Y:S01]  /*09a0*/  @!P2 LDG.E R10, desc[UR6][R4.64] ;  /* 0x00000006040aa981 */ /* 0x000ea2000c1e1900 */
[----:B------:R-:W-:Y:S01]  /*09b0*/  IMAD.MOV.U32 R0, RZ, RZ, RZ ;  /* 0x000000ffff007224 */ /* 0x000fe200078e00ff */
[----:B0-----:R-:W-:Y:S01]  /*09c0*/  ISETP.GE.AND P0, PT, R6, UR4, PT ;  /* 0x0000000406007c0c */ /* 0x001fe2000bf06270 */
[----:B--2---:R-:W-:-:S04]  /*09d0*/  @!P2 FADD R0, R10, -R9 ;  /* 0x800000090a00a221 */ /* 0x004fc80000000000 */
[----:B------:R-:W-:-:S05]  /*09e0*/  FMUL R0, R0, R0 ;  /* 0x0000000000007220 */ /* 0x000fca0000400000 */
[----:B------:R-:W-:Y:S02]  /*09f0*/  FSEL R11, R0, RZ, !P0 ;  /* 0x000000ff000b7208 */ /* 0x000fe40004000000 */
[----:B------:R-:W-:-:S03]  /*0a00*/  ISETP.GE.U32.AND P0, PT, R7, 0x2, PT ;  /* 0x000000020700780c */ /* 0x000fc60003f06070 */
[----:B------:R0:W-:Y:S01]  /*0a10*/  STS [R8], R11 ;  /* 0x0000000b08007388 */ /* 0x0001e20000000800 */
[----:B------:R-:W-:Y:S09]  /*0a20*/  BAR.SYNC.DEFER_BLOCKING 0x0 ;  /* 0x0000000000007b1d */ /* 0x000ff20000010000 */
[----:B0-----:R-:W-:Y:S05]  /*0a30*/  @!P0 BRA `(.L_x_2) ;  /* 0x0000000400dc8947 */ /* 0x001fea0003800000 */
[----:B------:R-:W-:-:S05]  /*0a40*/  SHF.R.U32.HI R11, RZ, 0x1, R7 ;  /* 0x00000001ff0b7819 */ /* 0x000fca0000011607 */
[----:B------:R-:W-:-:S05]  /*0a50*/  IMAD.IADD R0, R11, 0x1, R6 ;  /* 0x000000010b007824 */ /* 0x000fca00078e0206 */
[----:B------:R-:W-:-:S04]  /*0a60*/  ISETP.GE.AND P0, PT, R0, UR4, PT ;  /* 0x0000000400007c0c */ /* 0x000fc8000bf06270 */
[----:B------:R-:W-:-:S13]  /*0a70*/  ISETP.GE.U32.OR P0, PT, R6, R11, P0 ;  /* 0x0000000b0600720c */ /* 0x000fda0000706470 */
[----:B------:R-:W-:Y:S02]  /*0a80*/  @!P0 IMAD R0, R11, 0x4, R8 ;  /* 0x000000040b008824 */ /* 0x000fe400078e0208 */
[----:B------:R-:W-:Y:S04]  /*0a90*/  @!P0 LDS R11, [R8] ;  /* 0x00000000080b8984 */ /* 0x000fe80000000800 */
[----:B------:R-:W0:Y:S02]  /*0aa0*/  @!P0 LDS R0, [R0] ;  /* 0x0000000000008984 */ /* 0x000e240000000800 */
[----:B0-----:R-:W-:-:S05]  /*0ab0*/  @!P0 FADD R11, R0, R11 ;  /* 0x0000000b000b8221 */ /* 0x001fca0000000000 */
[----:B------:R0:W-:Y:S01]  /*0ac0*/  @!P0 STS [R8], R11 ;  /* 0x0000000b08008388 */ /* 0x0001e20000000800 */
[----:B------:R-:W-:Y:S01]  /*0ad0*/  BAR.SYNC.DEFER_BLOCKING 0x0 ;  /* 0x0000000000007b1d */ /* 0x000fe20000010000 */
[----:B------:R-:W-:-:S13]  /*0ae0*/  ISETP.GE.U32.AND P0, PT, R7, 0x4, PT ;  /* 0x000000040700780c */ /* 0x000fda0003f06070 */
[----:B0-----:R-:W-:Y:S05]  /*0af0*/  @!P0 BRA `(.L_x_2) ;  /* 0x0000000400ac8947 */ /* 0x001fea0003800000 */
[----:B------:R-:W-:-:S05]  /*0b00*/  SHF.R.U32.HI R11, RZ, 0x2, R7 ;  /* 0x00000002ff0b7819 */ /* 0x000fca0000011607 */
[----:B------:R-:W-:-:S05]  /*0b10*/  IMAD.IADD R0, R11, 0x1, R6 ;  /* 0x000000010b007824 */ /* 0x000fca00078e0206 */
[----:B------:R-:W-:-:S04]  /*0b20*/  ISETP.GE.AND P0, PT, R0, UR4, PT ;  /* 0x0000000400007c0c */ /* 0x000fc8000bf06270 */
[----:B------:R-:W-:-:S13]  /*0b30*/  ISETP.GE.U32.OR P0, PT, R6, R11, P0 ;  /* 0x0000000b0600720c */ /* 0x000fda0000706470 */
[----:B------:R-:W-:-:S05]  /*0b40*/  @!P0 LOP3.LUT R11, R7, 0x7fc, RZ, 0xc0, !PT ;  /* 0x000007fc070b8812 */ /* 0x000fca00078ec0ff */
[----:B------:R-:W-:Y:S02]  /*0b50*/  @!P0 IMAD.IADD R0, R8, 0x1, R11 ;  /* 0x0000000108008824 */ /* 0x000fe400078e020b */
        /* <DEDUP_REMOVED lines=100> */
[----:B------:R-:W-:Y:S06]  /*11a0*/  BAR.SYNC.DEFER_BLOCKING 0x0 ;  /* 0x0000000000007b1d */ /* 0x000fec0000010000 */
.L_x_2:
[----:B------:R-:W-:-:S13]  /*11b0*/  ISETP.GE.AND P0, PT, R6, UR4, PT ;  /* 0x0000000406007c0c */ /* 0x000fda000bf06270 */
[----:B------:R-:W-:Y:S05]  /*11c0*/  @P0 EXIT ;  /* 0x000000000000094d */ /* 0x000fea0003800000 */
[----:B------:R-:W1:Y:S01]  /*11d0*/  S2UR UR5, SR_CgaCtaId ;  /* 0x00000000000579c3 */ /* 0x000e620000008800 */
[----:B------:R-:W-:Y:S01]  /*11e0*/  UMOV UR4, 0x400 ;  /* 0x0000040000047882 */ /* 0x000fe20000000000 */
[----:B------:R-:W0:Y:S02]  /*11f0*/  MUFU.RCP R0, R3 ;  /* 0x0000000300007308 */ /* 0x000e240000001000 */
[----:B0-----:R-:W-:-:S04]  /*1200*/  FFMA R7, -R3, R0, 1 ;  /* 0x3f80000003077423 */ /* 0x001fc80000000100 */
[----:B------:R-:W-:Y:S01]  /*1210*/  FFMA R0, R0, R7, R0 ;  /* 0x0000000700007223 */ /* 0x000fe20000000000 */
[----:B-1----:R-:W-:-:S09]  /*1220*/  ULEA UR4, UR5, UR4, 0x18 ;  /* 0x0000000405047291 */ /* 0x002fd2000f8ec0ff */
[----:B------:R-:W0:Y:S02]  /*1230*/  LDS R6, [UR4] ;  /* 0x00000004ff067984 */ /* 0x000e240008000800 */
[----:B0-----:R-:W0:Y:S01]  /*1240*/  FCHK P0, R6, R3 ;  /* 0x0000000306007302 */ /* 0x001e220000000000 */
[----:B------:R-:W-:-:S04]  /*1250*/  FFMA R7, R0, R6, RZ ;  /* 0x0000000600077223 */ /* 0x000fc800000000ff */
[----:B------:R-:W-:-:S04]  /*1260*/  FFMA R8, -R3, R7, R6 ;  /* 0x0000000703087223 */ /* 0x000fc80000000106 */
[----:B------:R-:W-:Y:S01]  /*1270*/  FFMA R0, R0, R8, R7 ;  /* 0x0000000800007223 */ /* 0x000fe20000000007 */
[----:B0-----:R-:W-:Y:S06]  /*1280*/  @!P0 BRA `(.L_x_3) ;  /* 0x00000000000c8947 */ /* 0x001fec0003800000 */
[----:B------:R-:W-:Y:S01]  /*1290*/  IMAD.MOV.U32 R0, RZ, RZ, R6 ;  /* 0x000000ffff007224 */ /* 0x000fe200078e0006 */
[----:B------:R-:W-:-:S07]  /*12a0*/  MOV R10, 0x12c0 ;  /* 0x000012c0000a7802 */ /* 0x000fce0000000f00 */
[----:B------:R-:W-:Y:S05]  /*12b0*/  CALL.REL.NOINC `($__internal_0_$__cuda_sm3x_div_rn_noftz_f32_slowpath) ;  /* 0x0000000000307944 */ /* 0x000fea0003c00000 */
.L_x_3:
[----:B------:R-:W2:Y:S01]  /*12c0*/  LDG.E R4, desc[UR6][R4.64] ;  /* 0x0000000604047981 */ /* 0x000ea2000c1e1900 */
[----:B------:R-:W-:Y:S01]  /*12d0*/  FADD R0, R0, 9.9999997473787516356e-06 ;  /* 0x3727c5ac00007421 */ /* 0x000fe20000000000 */
[----:B------:R-:W0:Y:S04]  /*12e0*/  LDC.64 R6, c[0x0][0x388] ;  /* 0x0000e200ff067b82 */ /* 0x000e280000000a00 */
[----:B------:R-:W-:-:S13]  /*12f0*/  FSETP.GEU.AND P0, PT, |R0|, 1.175494350822287508e-38, PT ;  /* 0x008000000000780b */ /* 0x000fda0003f0e200 */
[----:B------:R-:W-:-:S04]  /*1300*/  @!P0 FMUL R0, R0, 16777216 ;  /* 0x4b80000000008820 */ /* 0x000fc80000400000 */
[----:B------:R-:W1:Y:S01]  /*1310*/  MUFU.RSQ R8, R0 ;  /* 0x0000000000087308 */ /* 0x000e620000001400 */
[----:B0-----:R-:W-:-:S04]  /*1320*/  IMAD.WIDE.U32 R2, R2, 0x4, R6 ;  /* 0x0000000402027825 */ /* 0x001fc800078e0006 */
[----:B-1----:R-:W-:Y:S01]  /*1330*/  @!P0 FMUL R8, R8, 4096 ;  /* 0x4580000008088820 */ /* 0x002fe20000400000 */
[----:B--2---:R-:W-:-:S04]  /*1340*/  FADD R9, R4, -R9 ;  /* 0x8000000904097221 */ /* 0x004fc80000000000 */
[----:B------:R-:W-:-:S05]  /*1350*/  FMUL R9, R8, R9 ;  /* 0x0000000908097220 */ /* 0x000fca0000400000 */
[----:B------:R-:W-:Y:S01]  /*1360*/  STG.E desc[UR6][R2.64], R9 ;  /* 0x0000000902007986 */ /* 0x000fe2000c101906 */
[----:B------:R-:W-:Y:S05]  /*1370*/  EXIT ;  /* 0x000000000000794d */ /* 0x000fea0003800000 */
        .weak           $__internal_0_$__cuda_sm3x_div_rn_noftz_f32_slowpath
        .type           $__internal_0_$__cuda_sm3x_div_rn_noftz_f32_slowpath,@function
        .size           $__internal_0_$__cuda_sm3x_div_rn_noftz_f32_slowpath,(.L_x_76 - $__internal_0_$__cuda_sm3x_div_rn_noftz_f32_slowpath)
$__internal_0_$__cuda_sm3x_div_rn_noftz_f32_slowpath:
[--C-:B------:R-:W-:Y:S01]  /*1380*/  SHF.R.U32.HI R12, RZ, 0x17, R3.reuse ;  /* 0x00000017ff0c7819 */ /* 0x100fe20000011603 */
[----:B------:R-:W-:Y:S01]  /*1390*/  IMAD.MOV.U32 R13, RZ, RZ, R3 ;  /* 0x000000ffff0d7224 */ /* 0x000fe200078e0003 */
[----:B------:R-:W-:Y:S02]  /*13a0*/  SHF.R.U32.HI R11, RZ, 0x17, R0 ;  /* 0x00000017ff0b7819 */ /* 0x000fe40000011600 */
[----:B------:R-:W-:Y:S02]  /*13b0*/  LOP3.LUT R12, R12, 0xff, RZ, 0xc0, !PT ;  /* 0x000000ff0c0c7812 */ /* 0x000fe400078ec0ff */
[----:B------:R-:W-:-:S03]  /*13c0*/  LOP3.LUT R16, R11, 0xff, RZ, 0xc0, !PT ;  /* 0x000000ff0b107812 */ /* 0x000fc600078ec0ff */
[----:B------:R-:W-:Y:S02]  /*13d0*/  VIADD R15, R12, 0xffffffff ;  /* 0xffffffff0c0f7836 */ /* 0x000fe40000000000 */
[----:B------:R-:W-:-:S03]  /*13e0*/  VIADD R14, R16, 0xffffffff ;  /* 0xffffffff100e7836 */ /* 0x000fc60000000000 */
[----:B------:R-:W-:-:S04]  /*13f0*/  ISETP.GT.U32.AND P0, PT, R15, 0xfd, PT ;  /* 0x000000fd0f00780c */ /* 0x000fc80003f04070 */
[----:B------:R-:W-:-:S13]  /*1400*/  ISETP.GT.U32.OR P0, PT, R14, 0xfd, P0 ;  /* 0x000000fd0e00780c */ /* 0x000fda0000704470 */
[----:B------:R-:W-:Y:S01]  /*1410*/  @!P0 IMAD.MOV.U32 R11, RZ, RZ, RZ ;  /* 0x000000ffff0b8224 */ /* 0x000fe200078e00ff */
[----:B------:R-:W-:Y:S06]  /*1420*/  @!P0 BRA `(.L_x_4) ;  /* 0x00000000005c8947 */ /* 0x000fec0003800000 */
[----:B------:R-:W-:Y:S02]  /*1430*/  FSETP.GTU.FTZ.AND P0, PT, |R0|, +INF , PT ;  /* 0x7f8000000000780b */ /* 0x000fe40003f1c200 */
[----:B------:R-:W-:-:S04]  /*1440*/  FSETP.GTU.FTZ.AND P1, PT, |R3|, +INF , PT ;  /* 0x7f8000000300780b */ /* 0x000fc80003f3c200 */
[----:B------:R-:W-:-:S13]  /*1450*/  PLOP3.LUT P0, PT, P0, P1, PT, 0xf8, 0x8f ;  /* 0x00000000008f781c */ /* 0x000fda0000703f70 */
[----:B------:R-:W-:Y:S05]  /*1460*/  @P0 BRA `(.L_x_5) ;  /* 0x0000000400440947 */ /* 0x000fea0003800000 */
[----:B------:R-:W-:-:S13]  /*1470*/  LOP3.LUT P0, RZ, R13, 0x7fffffff, R0, 0xc8, !PT ;  /* 0x7fffffff0dff7812 */ /* 0x000fda000780c800 */
[----:B------:R-:W-:Y:S05]  /*1480*/  @!P0 BRA `(.L_x_6) ;  /* 0x0000000400348947 */ /* 0x000fea0003800000 */
[C---:B------:R-:W-:Y:S02]  /*1490*/  FSETP.NEU.FTZ.AND P3, PT, |R0|.reuse, +INF , PT ;  /* 0x7f8000000000780b */ /* 0x040fe40003f7d200 */
[----:B------:R-:W-:Y:S02]  /*14a0*/  FSETP.NEU.FTZ.AND P1, PT, |R3|, +INF , PT ;  /* 0x7f8000000300780b */ /* 0x000fe40003f3d200 */
[----:B------:R-:W-:-:S11]  /*14b0*/  FSETP.NEU.FTZ.AND P0, PT, |R0|, +INF , PT ;  /* 0x7f8000000000780b */ /* 0x000fd60003f1d200 */
[----:B------:R-:W-:Y:S05]  /*14c0*/  @!P1 BRA !P3, `(.L_x_6) ;  /* 0x0000000400249947 */ /* 0x000fea0005800000 */
[----:B------:R-:W-:-:S04]  /*14d0*/  LOP3.LUT P3, RZ, R0, 0x7fffffff, RZ, 0xc0, !PT ;  /* 0x7fffffff00ff7812 */ /* 0x000fc8000786c0ff */
[----:B------:R-:W-:-:S13]  /*14e0*/  PLOP3.LUT P1, PT, P1, P3, PT, 0x2f, 0xf2 ;  /* 0x0000000000f2781c */ /* 0x000fda0000f26577 */
[----:B------:R-:W-:Y:S05]  /*14f0*/  @P1 BRA `(.L_x_7) ;  /* 0x0000000400101947 */ /* 0x000fea0003800000 */
[----:B------:R-:W-:-:S04]  /*1500*/  LOP3.LUT P1, RZ, R13, 0x7fffffff, RZ, 0xc0, !PT ;  /* 0x7fffffff0dff7812 */ /* 0x000fc8000782c0ff */
[----:B------:R-:W-:-:S13]  /*1510*/  PLOP3.LUT P0, PT, P0, P1, PT, 0x2f, 0xf2 ;  /* 0x0000000000f2781c */ /* 0x000fda0000702577 */
[----:B------:R-:W-:Y:S05]  /*1520*/  @P0 BRA `(.L_x_8) ;  /* 0x0000000000f80947 */ /* 0x000fea0003800000 */
[----:B------:R-:W-:Y:S02]  /*1530*/  ISETP.GE.AND P0, PT, R14, RZ, PT ;  /* 0x000000ff0e00720c */ /* 0x000fe40003f06270 */
[----:B------:R-:W-:-:S11]  /*1540*/  ISETP.GE.AND P1, PT, R15, RZ, PT ;  /* 0x000000ff0f00720c */ /* 0x000fd60003f26270 */
[----:B------:R-:W-:Y:S02]  /*1550*/  @P0 IMAD.MOV.U32 R11, RZ, RZ, RZ ;  /* 0x000000ffff0b0224 */ /* 0x000fe400078e00ff */
[----:B------:R-:W-:Y:S01]  /*1560*/  @!P0 FFMA R0, R0, 1.84467440737095516160e+19, RZ ;  /* 0x5f80000000008823 */ /* 0x000fe200000000ff */
[----:B------:R-:W-:Y:S02]  /*1570*/  @!P0 IMAD.MOV.U32 R11, RZ, RZ, -0x40 ;  /* 0xffffffc0ff0b8424 */ /* 0x000fe400078e00ff */
[----:B------:R-:W-:Y:S02]  /*1580*/  @!P1 FFMA R13, R3, 1.84467440737095516160e+19, RZ ;  /* 0x5f800000030d9823 */ /* 0x000fe400000000ff */
[----:B------:R-:W-:-:S07]  /*1590*/  @!P1 VIADD R11, R11, 0x40 ;  /* 0x000000400b0b9836 */ /* 0x000fce0000000000 */
.L_x_4:
[----:B------:R-:W-:-:S05]  /*15a0*/  LEA R14, R12, 0xc0800000, 0x17 ;  /* 0xc08000000c0e7811 */ /* 0x000fca00078eb8ff */
[----:B------:R-:W-:Y:S02]  /*15b0*/  IMAD.IADD R14, R13, 0x1, -R14 ;  /* 0x000000010d0e7824 */ /* 0x000fe400078e0a0e */
[----:B------:R-:W-:Y:S02]  /*15c0*/  VIADD R13, R16, 0xffffff81 ;  /* 0xffffff81100d7836 */ /* 0x000fe40000000000 */
[----:B------:R0:W1:Y:S01]  /*15d0*/  MUFU.RCP R15, R14 ;  /* 0x0000000e000f7308 */ /* 0x0000620000001000 */
[----:B------:R-:W-:Y:S01]  /*15e0*/  FADD.FTZ R17, -R14, -RZ ;  /* 0x800000ff0e117221 */ /* 0x000fe20000010100 */
[C---:B------:R-:W-:Y:S01]  /*15f0*/  IMAD R0, R13.reuse, -0x800000, R0 ;  /* 0xff8000000d007824 */ /* 0x040fe200078e0200 */
[----:B0-----:R-:W-:-:S05]  /*1600*/  IADD3 R14, PT, PT, R13, 0x7f, -R12 ;  /* 0x0000007f0d0e7810 */ /* 0x001fca0007ffe80c */
[----:B------:R-:W-:Y:S02]  /*1610*/  IMAD.IADD R11, R14, 0x1, R11 ;  /* 0x000000010e0b7824 */ /* 0x000fe400078e020b */
[----:B-1----:R-:W-:-:S04]  /*1620*/  FFMA R16, R15, R17, 1 ;  /* 0x3f8000000f107423 */ /* 0x002fc80000000011 */
[----:B------:R-:W-:-:S04]  /*1630*/  FFMA R18, R15, R16, R15 ;  /* 0x000000100f127223 */ /* 0x000fc8000000000f */
[----:B------:R-:W-:-:S04]  /*1640*/  FFMA R15, R0, R18, RZ ;  /* 0x00000012000f7223 */ /* 0x000fc800000000ff */
[----:B------:R-:W-:-:S04]  /*1650*/  FFMA R16, R17, R15, R0 ;  /* 0x0000000f11107223 */ /* 0x000fc80000000000 */
[----:B------:R-:W-:-:S04]  /*1660*/  FFMA R15, R18, R16, R15 ;  /* 0x00000010120f7223 */ /* 0x000fc8000000000f */
[----:B------:R-:W-:-:S04]  /*1670*/  FFMA R16, R17, R15, R0 ;  /* 0x0000000f11107223 */ /* 0x000fc80000000000 */
[----:B------:R-:W-:-:S05]  /*1680*/  FFMA R0, R18, R16, R15 ;  /* 0x0000001012007223 */ /* 0x000fca000000000f */
[----:B------:R-:W-:-:S04]  /*1690*/  SHF.R.U32.HI R12, RZ, 0x17, R0 ;  /* 0x00000017ff0c7819 */ /* 0x000fc80000011600 */
[----:B------:R-:W-:-:S05]  /*16a0*/  LOP3.LUT R12, R12, 0xff, RZ, 0xc0, !PT ;  /* 0x000000ff0c0c7812 */ /* 0x000fca00078ec0ff */
[----:B------:R-:W-:-:S04]  /*16b0*/  IMAD.IADD R17, R12, 0x1, R11 ;  /* 0x000000010c117824 */ /* 0x000fc800078e020b */
[----:B------:R-:W-:-:S05]  /*16c0*/  VIADD R12, R17, 0xffffffff ;  /* 0xffffffff110c7836 */ /* 0x000fca0000000000 */
[----:B------:R-:W-:-:S13]  /*16d0*/  ISETP.GE.U32.AND P0, PT, R12, 0xfe, PT ;  /* 0x000000fe0c00780c */ /* 0x000fda0003f06070 */
[----:B------:R-:W-:Y:S05]  /*16e0*/  @!P0 BRA `(.L_x_9) ;  /* 0x0000000000808947 */ /* 0x000fea0003800000 */
[----:B------:R-:W-:-:S13]  /*16f0*/  ISETP.GT.AND P0, PT, R17, 0xfe, PT ;  /* 0x000000fe1100780c */ /* 0x000fda0003f04270 */
[----:B------:R-:W-:Y:S05]  /*1700*/  @P0 BRA `(.L_x_10) ;  /* 0x00000000006c0947 */ /* 0x000fea0003800000 */
[----:B------:R-:W-:-:S13]  /*1710*/  ISETP.GE.AND P0, PT, R17, 0x1, PT ;  /* 0x000000011100780c */ /* 0x000fda0003f06270 */
[----:B------:R-:W-:Y:S05]  /*1720*/  @P0 BRA `(.L_x_11) ;  /* 0x0000000000980947 */ /* 0x000fea0003800000 */
[----:B------:R-:W-:Y:S02]  /*1730*/  ISETP.GE.AND P0, PT, R17, -0x18, PT ;  /* 0xffffffe81100780c */ /* 0x000fe40003f06270 */
[----:B------:R-:W-:-:S11]  /*1740*/  LOP3.LUT R0, R0, 0x80000000, RZ, 0xc0, !PT ;  /* 0x8000000000007812 */ /* 0x000fd600078ec0ff */
[----:B------:R-:W-:Y:S05]  /*1750*/  @!P0 BRA `(.L_x_11) ;  /* 0x00000000008c8947 */ /* 0x000fea0003800000 */
[CCC-:B------:R-:W-:Y:S01]  /*1760*/  FFMA.RZ R11, R18.reuse, R16.reuse, R15.reuse ;  /* 0x00000010120b7223 */ /* 0x1c0fe2000000c00f */
[C---:B------:R-:W-:Y:S02]  /*1770*/  VIADD R14, R17.reuse, 0x20 ;  /* 0x00000020110e7836 */ /* 0x040fe40000000000 */
[CCC-:B------:R-:W-:Y:S01]  /*1780*/  FFMA.RM R12, R18.reuse, R16.reuse, R15.reuse ;  /* 0x00000010120c7223 */ /* 0x1c0fe2000000400f */
[----:B------:R-:W-:Y:S02]  /*1790*/  ISETP.NE.AND P3, PT, R17, RZ, PT ;  /* 0x000000ff1100720c */ /* 0x000fe40003f65270 */
[----:B------:R-:W-:Y:S01]  /*17a0*/  LOP3.LUT R13, R11, 0x7fffff, RZ, 0xc0, !PT ;  /* 0x007fffff0b0d7812 */ /* 0x000fe200078ec0ff */
[----:B------:R-:W-:Y:S01]  /*17b0*/  FFMA.RP R11, R18, R16, R15 ;  /* 0x00000010120b7223 */ /* 0x000fe2000000800f */
[----:B------:R-:W-:Y:S01]  /*17c0*/  IMAD.MOV R15, RZ, RZ, -R17 ;  /* 0x000000ffff0f7224 */ /* 0x000fe200078e0a11 */
[----:B------:R-:W-:Y:S02]  /*17d0*/  ISETP.NE.AND P1, PT, R17, RZ, PT ;  /* 0x000000ff1100720c */ /* 0x000fe40003f25270 */
[----:B------:R-:W-:-:S02]  /*17e0*/  LOP3.LUT R13, R13, 0x800000, RZ, 0xfc, !PT ;  /* 0x008000000d0d7812 */ /* 0x000fc400078efcff */
[----:B------:R-:W-:Y:S02]  /*17f0*/  FSETP.NEU.FTZ.AND P0, PT, R11, R12, PT ;  /* 0x0000000c0b00720b */ /* 0x000fe40003f1d000 */
[----:B------:R-:W-:Y:S02]  /*1800*/  SHF.L.U32 R14, R13, R14, RZ ;  /* 0x0000000e0d0e7219 */ /* 0x000fe400000006ff */
[----:B------:R-:W-:Y:S02]  /*1810*/  SEL R12, R15, RZ, P3 ;  /* 0x000000ff0f0c7207 */ /* 0x000fe40001800000 */
[----:B------:R-:W-:Y:S02]  /*1820*/  ISETP.NE.AND P1, PT, R14, RZ, P1 ;  /* 0x000000ff0e00720c */ /* 0x000fe40000f25270 */
[----:B------:R-:W-:Y:S02]  /*1830*/  SHF.R.U32.HI R12, RZ, R12, R13 ;  /* 0x0000000cff0c7219 */ /* 0x000fe4000001160d */
[----:B------:R-:W-:-:S02]  /*1840*/  PLOP3.LUT P0, PT, P0, P1, PT, 0xf8, 0x8f ;  /* 0x00000000008f781c */ /* 0x000fc40000703f70 */
[----:B------:R-:W-:Y:S02]  /*1850*/  SHF.R.U32.HI R14, RZ, 0x1, R12 ;  /* 0x00000001ff0e7819 */ /* 0x000fe4000001160c */
[----:B------:R-:W-:-:S04]  /*1860*/  SEL R11, RZ, 0x1, !P0 ;  /* 0x00000001ff0b7807 */ /* 0x000fc80004000000 */
[----:B------:R-:W-:-:S04]  /*1870*/  LOP3.LUT R11, R11, 0x1, R14, 0xf8, !PT ;  /* 0x000000010b0b7812 */ /* 0x000fc800078ef80e */
[----:B------:R-:W-:-:S05]  /*1880*/  LOP3.LUT R11, R11, R12, RZ, 0xc0, !PT ;  /* 0x0000000c0b0b7212 */ /* 0x000fca00078ec0ff */
[----:B------:R-:W-:-:S05]  /*1890*/  IMAD.IADD R11, R14, 0x1, R11 ;  /* 0x000000010e0b7824 */ /* 0x000fca00078e020b */
[----:B------:R-:W-:Y:S01]  /*18a0*/  LOP3.LUT R0, R11, R0, RZ, 0xfc, !PT ;  /* 0x000000000b007212 */ /* 0x000fe200078efcff */
[----:B------:R-:W-:Y:S06]  /*18b0*/  BRA `(.L_x_11) ;  /* 0x0000000000347947 */ /* 0x000fec0003800000 */
.L_x_10:
[----:B------:R-:W-:-:S04]  /*18c0*/  LOP3.LUT R0, R0, 0x80000000, RZ, 0xc0, !PT ;  /* 0x8000000000007812 */ /* 0x000fc800078ec0ff */
[----:B------:R-:W-:Y:S01]  /*18d0*/  LOP3.LUT R0, R0, 0x7f800000, RZ, 0xfc, !PT ;  /* 0x7f80000000007812 */ /* 0x000fe200078efcff */
[----:B------:R-:W-:Y:S06]  /*18e0*/  BRA `(.L_x_11) ;  /* 0x0000000000287947 */ /* 0x000fec0003800000 */
.L_x_9:
[----:B------:R-:W-:Y:S01]  /*18f0*/  IMAD R0, R11, 0x800000, R0 ;  /* 0x008000000b007824 */ /* 0x000fe200078e0200 */
[----:B------:R-:W-:Y:S06]  /*1900*/  BRA `(.L_x_11) ;  /* 0x0000000000207947 */ /* 0x000fec0003800000 */
.L_x_8:
[----:B------:R-:W-:-:S04]  /*1910*/  LOP3.LUT R0, R13, 0x80000000, R0, 0x48, !PT ;  /* 0x800000000d007812 */ /* 0x000fc800078e4800 */
[----:B------:R-:W-:Y:S01]  /*1920*/  LOP3.LUT R0, R0, 0x7f800000, RZ, 0xfc, !PT ;  /* 0x7f80000000007812 */ /* 0x000fe200078efcff */
[----:B------:R-:W-:Y:S06]  /*1930*/  BRA `(.L_x_11) ;  /* 0x0000000000147947 */ /* 0x000fec0003800000 */
.L_x_7:
[----:B------:R-:W-:Y:S01]  /*1940*/  LOP3.LUT R0, R13, 0x80000000, R0, 0x48, !PT ;  /* 0x800000000d007812 */ /* 0x000fe200078e4800 */
[----:B------:R-:W-:Y:S06]  /*1950*/  BRA `(.L_x_11) ;  /* 0x00000000000c7947 */ /* 0x000fec0003800000 */
.L_x_6:
[----:B------:R-:W0:Y:S01]  /*1960*/  MUFU.RSQ R0, -QNAN ;  /* 0xffc0000000007908 */ /* 0x000e220000001400 */
[----:B------:R-:W-:Y:S05]  /*1970*/  BRA `(.L_x_11) ;  /* 0x0000000000047947 */ /* 0x000fea0003800000 */
.L_x_5:
[----:B------:R-:W-:-:S07]  /*1980*/  FADD.FTZ R0, R0, R3 ;  /* 0x0000000300007221 */ /* 0x000fce0000010000 */
.L_x_11:
[----:B------:R-:W-:-:S04]  /*1990*/  IMAD.MOV.U32 R11, RZ, RZ, 0x0 ;  /* 0x00000000ff0b7424 */ /* 0x000fc800078e00ff */
[----:B0-----:R-:W-:Y:S05]  /*19a0*/  RET.REL.NODEC R10 `(_Z26optimizedLayerNormKernelV2PKfPfi) ;  /* 0xffffffe40a947950 */ /* 0x001fea0003c3ffff */
.L_x_12:
[----:B------:R-:W-:-:S00]  /*19b0*/  BRA `(.L_x_12) ;  /* 0xfffffffc00fc7947 */ /* 0x000fc0000383ffff */
[----:B------:R-:W-:-:S00]  /*19c0*/  NOP ;  /* 0x0000000000007918 */ /* 0x000fc00000000000 */
        /* <DEDUP_REMOVED lines=11> */
.L_x_76:


//--------------------- .text._Z23fusedAddLayerNormKernelPKfS0_Pfi --------------------------
	.section	.text._Z23fusedAddLayerNormKernelPKfS0_Pfi,"ax",@progbits
	.align	128
        .global         _Z23fusedAddLayerNormKernelPKfS0_Pfi
        .type           _Z23fusedAddLayerNormKernelPKfS0_Pfi,@function
        .size           _Z23fusedAddLayerNormKernelPKfS0_Pfi,(.L_x_77 - _Z23fusedAddLayerNormKernelPKfS0_Pfi)
        .other          _Z23fusedAddLayerNormKernelPKfS0_Pfi,@"STO_CUDA_ENTRY STV_DEFAULT"
_Z23fusedAddLayerNormKernelPKfS0_Pfi:
.text._Z23fusedAddLayerNormKernelPKfS0_Pfi:
[----:B------:R-:W-:Y:S01]  /*0000*/  LDC R1, c[0x0][0x37c] ;  /* 0x0000df00ff017b82 */ /* 0x000fe20000000800 */
[----:B------:R-:W0:Y:S01]  /*0010*/  S2R R2, SR_TID.X ;  /* 0x0000000000027919 */ /* 0x000e220000002100 */
[----:B------:R-:W1:Y:S06]  /*0020*/  LDCU UR4, c[0x0][0x398] ;  /* 0x00007300ff0477ac */ /* 0x000e6c0008000800 */
[----:B------:R-:W2:Y:S01]  /*0030*/  S2UR UR7, SR_CTAID.X ;  /* 0x00000000000779c3 */ /* 0x000ea20000002500 */
[----:B------:R-:W3:Y:S07]  /*0040*/  LDCU.64 UR8, c[0x0][0x358] ;  /* 0x00006b00ff0877ac */ /* 0x000eee0008000a00 */
[----:B------:R-:W4:Y:S08]  /*0050*/  LDC.64 R4, c[0x0][0x380] ;  /* 0x0000e000ff047b82 */ /* 0x000f300000000a00 */
[----:B------:R-:W5:Y:S01]  /*0060*/  LDC.64 R8, c[0x0][0x388] ;  /* 0x0000e200ff087b82 */ /* 0x000f620000000a00 */
[----:B-1----:R-:W-:-:S05]  /*0070*/  IMAD.U32 R11, RZ, RZ, UR4 ;  /* 0x00000004ff0b7e24 */ /* 0x002fca000f8e00ff */
[----:B0-----:R-:W-:-:S13]  /*0080*/  ISETP.GE.AND P0, PT, R2, R11, PT ;  /* 0x0000000b0200720c */ /* 0x001fda0003f06270 */
[----:B--2---:R-:W-:-:S04]  /*0090*/  @!P0 IMAD R3, R11, UR7, R2 ;  /* 0x000000070b038c24 */ /* 0x004fc8000f8e0202 */
[----:B----4-:R-:W-:-:S04]  /*00a0*/  @!P0 IMAD.WIDE.U32 R4, R3, 0x4, R4 ;  /* 0x0000000403048825 */ /* 0x010fc800078e0004 */
[----:B-----5:R-:W-:Y:S02]  /*00b0*/  @!P0 IMAD.WIDE.U32 R8, R3, 0x4, R8 ;  /* 0x0000000403088825 */ /* 0x020fe400078e0008 */
[----:B---3--:R0:W2:Y:S04]  /*00c0*/  @!P0 LDG.E.CONSTANT R4, desc[UR8][R4.64] ;  /* 0x0000000804048981 */ /* 0x0080a8000c1e9900 */
[----:B------:R-:W2:Y:S01]  /*00d0*/  @!P0 LDG.E.CONSTANT R9, desc[UR8][R8.64] ;  /* 0x0000000808098981 */ /* 0x000ea2000c1e9900 */
[----:B------:R-:W1:Y:S01]  /*00e0*/  S2UR UR5, SR_CgaCtaId ;  /* 0x00000000000579c3 */ /* 0x000e620000008800 */
[----:B------:R-:W-:Y:S01]  /*00f0*/  UMOV UR4, 0x400 ;  /* 0x0000040000047882 */ /* 0x000fe20000000000 */
[----:B------:R-:W3:Y:S01]  /*0100*/  LDCU UR10, c[0x0][0x360] ;  /* 0x00006c00ff0a77ac */ /* 0x000ee20008000800 */
[----:B------:R-:W-:-:S05]  /*0110*/  IMAD.MOV.U32 R7, RZ, RZ, RZ ;  /* 0x000000ffff077224 */ /* 0x000fca00078e00ff */
[----:B------:R-:W4:Y:S01]  /*0120*/  S2UR UR6, SR_CgaCtaId ;  /* 0x00000000000679c3 */ /* 0x000f220000008800 */
[----:B---3--:R-:W-:Y:S02]  /*0130*/  UISETP.GE.U32.AND UP0, UPT, UR10, 0x2, UPT ;  /* 0x000000020a00788c */ /* 0x008fe4000bf06070 */
[----:B0-----:R-:W-:Y:S01]  /*0140*/  IMAD.U32 R5, RZ, RZ, UR10 ;  /* 0x0000000aff057e24 */ /* 0x001fe2000f8e00ff */
[----:B-1----:R-:W-:-:S03]  /*0150*/  ULEA UR4, UR5, UR4, 0x18 ;  /* 0x0000000405047291 */ /* 0x002fc6000f8ec0ff */
[----:B------:R-:W-:Y:S02]  /*0160*/  UMOV UR5, 0x400 ;  /* 0x0000040000057882 */ /* 0x000fe40000000000 */
[----:B----4-:R-:W-:Y:S01]  /*0170*/  ULEA UR5, UR6, UR5, 0x18 ;  /* 0x0000000506057291 */ /* 0x010fe2000f8ec0ff */
[----:B--2---:R-:W-:Y:S01]  /*0180*/  @!P0 FADD R7, R4, R9 ;  /* 0x0000000904078221 */ /* 0x004fe20000000000 */
[----:B------:R-:W-:-:S05]  /*0190*/  LEA R4, R2, UR4, 0x2 ;  /* 0x0000000402047c11 */ /* 0x000fca000f8e10ff */
[----:B------:R0:W-:Y:S01]  /*01a0*/  STS [R4], R7 ;  /* 0x0000000704007388 */ /* 0x0001e20000000800 */
[----:B------:R-:W-:Y:S06]  /*01b0*/  BAR.SYNC.DEFER_BLOCKING 0x0 ;  /* 0x0000000000007b1d */ /* 0x000fec0000010000 */
[----:B------:R-:W-:Y:S05]  /*01c0*/  BRA.U !UP0, `(.L_x_13) ;  /* 0x00000001083c7547 */ /* 0x000fea000b800000 */
[----:B------:R-:W1:Y:S01]  /*01d0*/  LDC R11, c[0x0][0x398] ;  /* 0x0000e600ff0b7b82 */ /* 0x000e620000000800 */
[----:B------:R-:W-:-:S07]  /*01e0*/  IMAD.MOV.U32 R0, RZ, RZ, R5 ;  /* 0x000000ffff007224 */ /* 0x000fce00078e0005 */
.L_x_14:
[----:B------:R-:W-:-:S05]  /*01f0*/  SHF.R.U32.HI R13, RZ, 0x1, R0 ;  /* 0x00000001ff0d7819 */ /* 0x000fca0000011600 */
[----:B------:R-:W-:-:S05]  /*0200*/  IMAD.IADD R3, R13, 0x1, R2 ;  /* 0x000000010d037824 */ /* 0x000fca00078e0202 */
[----:B-1----:R-:W-:-:S04]  /*0210*/  ISETP.GE.AND P0, PT, R3, R11, PT ;  /* 0x0000000b0300720c */ /* 0x002fc80003f06270 */
[----:B------:R-:W-:-:S13]  /*0220*/  ISETP.GE.U32.OR P0, PT, R2, R13, P0 ;  /* 0x0000000d0200720c */ /* 0x000fda0000706470 */
[----:B------:R-:W-:Y:S01]  /*0230*/  @!P0 IMAD R3, R13, 0x4, R4 ;  /* 0x000000040d038824 */ /* 0x000fe200078e0204 */
[----:B------:R-:W-:Y:S05]  /*0240*/  @!P0 LDS R6, [R4] ;  /* 0x0000000004068984 */ /* 0x000fea0000000800 */
[----:B------:R-:W1:Y:S02]  /*0250*/  @!P0 LDS R3, [R3] ;  /* 0x0000000003038984 */ /* 0x000e640000000800 */
[----:B-1----:R-:W-:-:S05]  /*0260*/  @!P0 FADD R9, R3, R6 ;  /* 0x0000000603098221 */ /* 0x002fca0000000000 */
[----:B------:R2:W-:Y:S01]  /*0270*/  @!P0 STS [R4], R9 ;  /* 0x0000000904008388 */ /* 0x0005e20000000800 */
[----:B------:R-:W-:Y:S01]  /*0280*/  BAR.SYNC.DEFER_BLOCKING 0x0 ;  /* 0x0000000000007b1d */ /* 0x000fe20000010000 */
[----:B------:R-:W-:Y:S01]  /*0290*/  ISETP.GT.U32.AND P0, PT, R0, 0x3, PT ;  /* 0x000000030000780c */ /* 0x000fe20003f04070 */
[----:B------:R-:W-:-:S12]  /*02a0*/  IMAD.MOV.U32 R0, RZ, RZ, R13 ;  /* 0x000000ffff007224 */ /* 0x000fd800078e000d */
[----:B--2---:R-:W-:Y:S05]  /*02b0*/  @P0 BRA `(.L_x_14) ;  /* 0xfffffffc00cc0947 */ /* 0x004fea000383ffff */
.L_x_13:
[----:B------:R-:W1:Y:S01]  /*02c0*/  LDS R0, [UR5] ;  /* 0x00000005ff007984 */ /* 0x000e620008000800 */
[-C--:B------:R-:W-:Y:S02]  /*02d0*/  I2FP.F32.S32 R3, R11.reuse ;  /* 0x0000000b00037245 */ /* 0x080fe40000201400 */
[----:B------:R-:W-:Y:S02]  /*02e0*/  ISETP.GE.AND P2, PT, R2, R11, PT ;  /* 0x0000000b0200720c */ /* 0x000fe40003f46270 */
[----:B------:R-:W2:Y:S01]  /*02f0*/  MUFU.RCP R6, R3 ;  /* 0x0000000300067308 */ /* 0x000ea20000001000 */
[----:B------:R-:W-:Y:S01]  /*0300*/  ISETP.GE.U32.AND P3, PT, R5, 0x2, PT ;  /* 0x000000020500780c */ /* 0x000fe20003f66070 */
[----:B--2---:R-:W-:-:S04]  /*0310*/  FFMA R9, -R3, R6, 1 ;  /* 0x3f80000003097423 */ /* 0x004fc80000000106 */
[----:B------:R-:W-:Y:S02]  /*0320*/  FFMA R9, R6, R9, R6 ;  /* 0x0000000906097223 */ /* 0x000fe40000000006 */
[----:B-1----:R-:W1:Y:S02]  /*0330*/  FCHK P0, R0, R3 ;  /* 0x0000000300007302 */ /* 0x002e640000000000 */
[----:B------:R-:W-:-:S04]  /*0340*/  FFMA R6, R0, R9, RZ ;  /* 0x0000000900067223 */ /* 0x000fc800000000ff */
[----:B------:R-:W-:-:S04]  /*0350*/  FFMA R8, -R3, R6, R0 ;  /* 0x0000000603087223 */ /* 0x000fc80000000100 */
[----:B------:R-:W-:Y:S01]  /*0360*/  FFMA R6, R9, R8, R6 ;  /* 0x0000000809067223 */ /* 0x000fe20000000006 */
[----:B-1----:R-:W-:Y:S06]  /*0370*/  @!P0 BRA `(.L_x_15) ;  /* 0x00000000000c8947 */ /* 0x002fec0003800000 */
[----:B------:R-:W-:-:S07]  /*0380*/  MOV R8, 0x3a0 ;  /* 0x000003a000087802 */ /* 0x000fce0000000f00 */
[----:B0-----:R-:W-:Y:S05]  /*0390*/  CALL.REL.NOINC `($__internal_1_$__cuda_sm3x_div_rn_noftz_f32_slowpath) ;  /* 0x0000000000d47944 */ /* 0x001fea0003c00000 */
[----:B------:R-:W-:-:S07]  /*03a0*/  IMAD.MOV.U32 R6, RZ, RZ, R0 ;  /* 0x000000ffff067224 */ /* 0x000fce00078e0000 */
.L_x_15:
[----:B------:R-:W-:Y:S01]  /*03b0*/  BAR.SYNC.DEFER_BLOCKING 0x0 ;  /* 0x0000000000007b1d */ /* 0x000fe20000010000 */
[----:B------:R-:W-:-:S04]  /*03c0*/  FADD R6, -R6, R7 ;  /* 0x0000000706067221 */ /* 0x000fc80000000100 */
[----:B------:R-:W-:-:S05]  /*03d0*/  FMUL R0, R6, R6 ;  /* 0x0000000606007220 */ /* 0x000fca0000400000 */
[----:B0-----:R-:W-:-:S05]  /*03e0*/  FSEL R7, R0, RZ, !P2 ;  /* 0x000000ff00077208 */ /* 0x001fca0005000000 */
[----:B------:R0:W-:Y:S01]  /*03f0*/  STS [R4], R7 ;  /* 0x0000000704007388 */ /* 0x0001e20000000800 */
[----:B------:R-:W-:Y:S06]  /*0400*/  BAR.SYNC.DEFER_BLOCKING 0x0 ;  /* 0x0000000000007b1d */ /* 0x000fec0000010000 */
[----:B------:R-:W-:Y:S05]  /*0410*/  @!P3 BRA `(.L_x_16) ;  /* 0x00000000003cb947 */ /* 0x000fea0003800000 */
[----:B------:R-:W1:Y:S01]  /*0420*/  LDCU UR4, c[0x0][0x398] ;  /* 0x00007300ff0477ac */ /* 0x000e620008000800 */
[----:B------:R-:W-:Y:S01]  /*0430*/  NOP ;  /* 0x0000000000007918 */ /* 0x000fe20000000000 */
.L_x_17:
[----:B------:R-:W-:-:S05]  /*0440*/  SHF.R.U32.HI R9, RZ, 0x1, R5 ;  /* 0x00000001ff097819 */ /* 0x000fca0000011605 */
[----:B------:R-:W-:-:S05]  /*0450*/  IMAD.IADD R0, R9, 0x1, R2 ;  /* 0x0000000109007824 */ /* 0x000fca00078e0202 */
[----:B-1----:R-:W-:-:S04]  /*0460*/  ISETP.GE.AND P0, PT, R0, UR4, PT ;  /* 0x0000000400007c0c */ /* 0x002fc8000bf06270 */
[----:B------:R-:W-:-:S13]  /*0470*/  ISETP.GE.U32.OR P0, PT, R2, R9, P0 ;  /* 0x000000090200720c */ /* 0x000fda0000706470 */
[----:B------:R-:W-:Y:S01]  /*0480*/  @!P0 IMAD R0, R9, 0x4, R4 ;  /* 0x0000000409008824 */ /* 0x000fe200078e0204 */
[----:B0-----:R-:W-:Y:S05]  /*0490*/  @!P0 LDS R7, [R4] ;  /* 0x0000000004078984 */ /* 0x001fea0000000800 */
[----:B------:R-:W0:Y:S02]  /*04a0*/  @!P0 LDS R0, [R0] ;  /* 0x0000000000008984 */ /* 0x000e240000000800 */
[----:B0-----:R-:W-:-:S05]  /*04b0*/  @!P0 FADD R7, R0, R7 ;  /* 0x0000000700078221 */ /* 0x001fca0000000000 */
[----:B------:R2:W-:Y:S01]  /*04c0*/  @!P0 STS [R4], R7 ;  /* 0x0000000704008388 */ /* 0x0005e20000000800 */
[----:B------:R-:W-:Y:S01]  /*04d0*/  BAR.SYNC.DEFER_BLOCKING 0x0 ;  /* 0x0000000000007b1d */ /* 0x000fe20000010000 */
[----:B------:R-:W-:Y:S01]  /*04e0*/  ISETP.GT.U32.AND P0, PT, R5, 0x3, PT ;  /* 0x000000030500780c */ /* 0x000fe20003f04070 */
[----:B------:R-:W-:-:S12]  /*04f0*/  IMAD.MOV.U32 R5, RZ, RZ, R9 ;  /* 0x000000ffff057224 */ /* 0x000fd800078e0009 */
[----:B--2---:R-:W-:Y:S05]  /*0500*/  @P0 BRA `(.L_x_17) ;  /* 0xfffffffc00cc0947 */ /* 0x004fea000383ffff */
.L_x_16:
[----:B------:R-:W1:Y:S02]  /*0510*/  LDCU UR4, c[0x0][0x398] ;  /* 0x00007300ff0477ac */ /* 0x000e640008000800 */
[----:B-1----:R-:W-:-:S13]  /*0520*/  ISETP.GE.AND P0, PT, R2, UR4, PT ;  /* 0x0000000402007c0c */ /* 0x002fda000bf06270 */
[----:B------:R-:W-:Y:S05]  /*0530*/  @P0 EXIT ;  /* 0x000000000000094d */ /* 0x000fea0003800000 */
[----:B------:R-:W1:Y:S01]  /*0540*/  S2UR UR5, SR_CgaCtaId ;  /* 0x00000000000579c3 */ /* 0x000e620000008800 */
[----:B------:R-:W-:Y:S01]  /*0550*/  UMOV UR4, 0x400 ;  /* 0x0000040000047882 */ /* 0x000fe20000000000 */
[----:B------:R-:W2:Y:S02]  /*0560*/  MUFU.RCP R0, R3 ;  /* 0x0000000300007308 */ /* 0x000ea40000001000 */
[----:B--2---:R-:W-:-:S04]  /*0570*/  FFMA R5, -R3, R0, 1 ;  /* 0x3f80000003057423 */ /* 0x004fc80000000100 */
[----:B------:R-:W-:Y:S01]  /*0580*/  FFMA R0, R0, R5, R0 ;  /* 0x0000000500007223 */ /* 0x000fe20000000000 */
[----:B-1----:R-:W-:-:S09]  /*0590*/  ULEA UR4, UR5, UR4, 0x18 ;  /* 0x0000000405047291 */ /* 0x002fd2000f8ec0ff */
[----:B0-----:R-:W0:Y:S02]  /*05a0*/  LDS R4, [UR4] ;  /* 0x00000004ff047984 */ /* 0x001e240008000800 */
[----:B0-----:R-:W0:Y:S01]  /*05b0*/  FCHK P0, R4, R3 ;  /* 0x0000000304007302 */ /* 0x001e220000000000 */
[----:B------:R-:W-:-:S04]  /*05c0*/  FFMA R5, R0, R4, RZ ;  /* 0x0000000400057223 */ /* 0x000fc800000000ff */
[----:B------:R-:W-:-:S04]  /*05d0*/  FFMA R8, -R3, R5, R4 ;  /* 0x0000000503087223 */ /* 0x000fc80000000104 */
[----:B------:R-:W-:Y:S01]  /*05e0*/  FFMA R0, R0, R8, R5 ;  /* 0x0000000800007223 */ /* 0x000fe20000000005 */
[----:B0-----:R-:W-:Y:S06]  /*05f0*/  @!P0 BRA `(.L_x_18) ;  /* 0x00000000000c8947 */ /* 0x001fec0003800000 */
[----:B------:R-:W-:Y:S01]  /*0600*/  IMAD.MOV.U32 R0, RZ, RZ, R4 ;  /* 0x000000ffff007224 */ /* 0x000fe200078e0004 */
[----:B------:R-:W-:-:S07]  /*0610*/  MOV R8, 0x630 ;  /* 0x0000063000087802 */ /* 0x000fce0000000f00 */
[----:B------:R-:W-:Y:S05]  /*0620*/  CALL.REL.NOINC `($__internal_1_$__cuda_sm3x_div_rn_noftz_f32_slowpath) ;  /* 0x0000000000307944 */ /* 0x000fea0003c00000 */
.L_x_18:
[----:B------:R-:W-:Y:S01]  /*0630*/  FADD R0, R0, 9.9999997473787516356e-06 ;  /* 0x3727c5ac00007421 */ /* 0x000fe20000000000 */
[----:B------:R-:W0:Y:S04]  /*0640*/  LDC R3, c[0x0][0x398] ;  /* 0x0000e600ff037b82 */ /* 0x000e280000000800 */
[----:B------:R-:W-:-:S04]  /*0650*/  FSETP.GEU.AND P0, PT, |R0|, 1.175494350822287508e-38, PT ;  /* 0x008000000000780b */ /* 0x000fc80003f0e200 */
[----:B------:R-:W1:Y:S09]  /*0660*/  LDC.64 R4, c[0x0][0x390] ;  /* 0x0000e400ff047b82 */ /* 0x000e720000000a00 */
[----:B------:R-:W-:-:S04]  /*0670*/  @!P0 FMUL R0, R0, 16777216 ;  /* 0x4b80000000008820 */ /* 0x000fc80000400000 */
[----:B------:R-:W2:Y:S01]  /*0680*/  MUFU.RSQ R7, R0 ;  /* 0x0000000000077308 */ /* 0x000ea20000001400 */
[----:B0-----:R-:W-:-:S04]  /*0690*/  IMAD R3, R3, UR7, R2 ;  /* 0x0000000703037c24 */ /* 0x001fc8000f8e0202 */
[----:B-1----:R-:W-:-:S04]  /*06a0*/  IMAD.WIDE.U32 R2, R3, 0x4, R4 ;  /* 0x0000000403027825 */ /* 0x002fc800078e0004 */
[----:B--2---:R-:W-:-:S04]  /*06b0*/  @!P0 FMUL R7, R7, 4096 ;  /* 0x4580000007078820 */ /* 0x004fc80000400000 */
[----:B------:R-:W-:-:S05]  /*06c0*/  FMUL R7, R6, R7 ;  /* 0x0000000706077220 */ /* 0x000fca0000400000 */
[----:B------:R-:W-:Y:S01]  /*06d0*/  STG.E desc[UR8][R2.64], R7 ;  /* 0x0000000702007986 */ /* 0x000fe2000c101908 */
[----:B------:R-:W-:Y:S05]  /*06e0*/  EXIT ;  /* 0x000000000000794d */ /* 0x000fea0003800000 */
        .weak           $__internal_1_$__cuda_sm3x_div_rn_noftz_f32_slowpath
        .type           $__internal_1_$__cuda_sm3x_div_rn_noftz_f32_slowpath,@function
        .size           $__internal_1_$__cuda_sm3x_div_rn_noftz_f32_slowpath,(.L_x_77 - $__internal_1_$__cuda_sm3x_div_rn_noftz_f32_slowpath)
$__internal_1_$__cuda_sm3x_div_rn_noftz_f32_slowpath:
[----:B------:R-:W-:Y:S02]  /*06f0*/  SHF.R.U32.HI R10, RZ, 0x17, R3 ;  /* 0x00000017ff0a7819 */ /* 0x000fe40000011603 */
[----:B------:R-:W-:Y:S02]  /*0700*/  SHF.R.U32.HI R9, RZ, 0x17, R0 ;  /* 0x00000017ff097819 */ /* 0x000fe40000011600 */
[----:B------:R-:W-:Y:S02]  /*0710*/  LOP3.LUT R10, R10, 0xff, RZ, 0xc0, !PT ;  /* 0x000000ff0a0a7812 */ /* 0x000fe400078ec0ff */
[----:B------:R-:W-:Y:S02]  /*0720*/  LOP3.LUT R14, R9, 0xff, RZ, 0xc0, !PT ;  /* 0x000000ff090e7812 */ /* 0x000fe400078ec0ff */
[----:B------:R-:W-:Y:S01]  /*0730*/  MOV R11, R3 ;  /* 0x00000003000b7202 */ /* 0x000fe20000000f00 */
        /* <DEDUP_REMOVED lines=29> */
.L_x_19:
        /* <DEDUP_REMOVED lines=16> */
[----:B------:R-:W-:-:S04]  /*0a10*/  LOP3.LUT R10, R10, 0xff, RZ, 0xc0, !PT ;  /* 0x000000ff0a0a7812 */ /* 0x000fc800078ec0ff */
[----:B------:R-:W-:-:S05]  /*0a20*/  IADD3 R15, PT, PT, R10, R9, RZ ;  /* 0x000000090a0f7210 */ /* 0x000fca0007ffe0ff */
        /* <DEDUP_REMOVED lines=32> */
.L_x_25:
[----:B------:R-:W-:-:S04]  /*0c30*/  LOP3.LUT R0, R0, 0x80000000, RZ, 0xc0, !PT ;  /* 0x8000000000007812 */ /* 0x000fc800078ec0ff */
[----:B------:R-:W-:Y:S01]  /*0c40*/  LOP3.LUT R0, R0, 0x7f800000, RZ, 0xfc, !PT ;  /* 0x7f80000000007812 */ /* 0x000fe200078efcff */
[----:B------:R-:W-:Y:S06]  /*0c50*/  BRA `(.L_x_26) ;  /* 0x0000000000287947 */ /* 0x000fec0003800000 */
.L_x_24:
[----:B------:R-:W-:Y:S01]  /*0c60*/  IMAD R0, R9, 0x800000, R0 ;  /* 0x0080000009007824 */ /* 0x000fe200078e0200 */
[----:B------:R-:W-:Y:S06]  /*0c70*/  BRA `(.L_x_26) ;  /* 0x0000000000207947 */ /* 0x000fec0003800000 */
.L_x_23:
[----:B------:R-:W-:-:S04]  /*0c80*/  LOP3.LUT R0, R11, 0x80000000, R0, 0x48, !PT ;  /* 0x800000000b007812 */ /* 0x000fc800078e4800 */
[----:B------:R-:W-:Y:S01]  /*0c90*/  LOP3.LUT R0, R0, 0x7f800000, RZ, 0xfc, !PT ;  /* 0x7f80000000007812 */ /* 0x000fe200078efcff */
[----:B------:R-:W-:Y:S06]  /*0ca0*/  BRA `(.L_x_26) ;  /* 0x0000000000147947 */ /* 0x000fec0003800000 */
.L_x_22:
[----:B------:R-:W-:Y:S01]  /*0cb0*/  LOP3.LUT R0, R11, 0x80000000, R0, 0x48, !PT ;  /* 0x800000000b007812 */ /* 0x000fe200078e4800 */
[----:B------:R-:W-:Y:S06]  /*0cc0*/  BRA `(.L_x_26) ;  /* 0x00000000000c7947 */ /* 0x000fec0003800000 */
.L_x_21:
[----:B------:R-:W0:Y:S01]  /*0cd0*/  MUFU.RSQ R0, -QNAN ;  /* 0xffc0000000007908 */ /* 0x000e220000001400 */
[----:B------:R-:W-:Y:S05]  /*0ce0*/  BRA `(.L_x_26) ;  /* 0x0000000000047947 */ /* 0x000fea0003800000 */
.L_x_20:
[----:B------:R-:W-:-:S07]  /*0cf0*/  FADD.FTZ R0, R0, R3 ;  /* 0x0000000300007221 */ /* 0x000fce0000010000 */
.L_x_26:
[----:B------:R-:W-:-:S04]  /*0d00*/  IMAD.MOV.U32 R9, RZ, RZ, 0x0 ;  /* 0x00000000ff097424 */ /* 0x000fc800078e00ff */
[----:B0-----:R-:W-:Y:S05]  /*0d10*/  RET.REL.NODEC R8 `(_Z23fusedAddLayerNormKernelPKfS0_Pfi) ;  /* 0xfffffff008b87950 */ /* 0x001fea0003c3ffff */
.L_x_27:
        /* <DEDUP_REMOVED lines=14> */
.L_x_77:


//--------------------- .text._Z12reluKernelV2Pfi --------------------------
	.section	.text._Z12reluKernelV2Pfi,"ax",@progbits
	.align	128
        .global         _Z12reluKernelV2Pfi
        .type           _Z12reluKernelV2Pfi,@function
        .size           _Z12reluKernelV2Pfi,(.L_x_81 - _Z12reluKernelV2Pfi)
        .other          _Z12reluKernelV2Pfi,@"STO_CUDA_ENTRY STV_DEFAULT"
_Z12reluKernelV2Pfi:
.text._Z12reluKernelV2Pfi:
[----:B------:R-:W-:Y:S01]  /*0000*/  LDC R1, c[0x0][0x37c] ;  /* 0x0000df00ff017b82 */ /* 0x000fe20000000800 */
[----:B------:R-:W0:Y:S07]  /*0010*/  S2R R0, SR_TID.X ;  /* 0x0000000000007919 */ /* 0x000e2e0000002100 */
[----:B------:R-:W0:Y:S01]  /*0020*/  S2UR UR4, SR_CTAID.X ;  /* 0x00000000000479c3 */ /* 0x000e220000002500 */
[----:B------:R-:W1:Y:S07]  /*0030*/  LDCU UR5, c[0x0][0x388] ;  /* 0x00007100ff0577ac */ /* 0x000e6e0008000800 */
[----:B------:R-:W0:Y:S02]  /*0040*/  LDC R5, c[0x0][0x360] ;  /* 0x0000d800ff057b82 */ /* 0x000e240000000800 */
[----:B0-----:R-:W-:-:S05]  /*0050*/  IMAD R5, R5, UR4, R0 ;  /* 0x0000000405057c24 */ /* 0x001fca000f8e0200 */
[----:B-1----:R-:W-:-:S13]  /*0060*/  ISETP.GE.AND P0, PT, R5, UR5, PT ;  /* 0x0000000505007c0c */ /* 0x002fda000bf06270 */
[----:B------:R-:W-:Y:S05]  /*0070*/  @P0 EXIT ;  /* 0x000000000000094d */ /* 0x000fea0003800000 */
[----:B------:R-:W0:Y:S01]  /*0080*/  LDC.64 R2, c[0x0][0x380] ;  /* 0x0000e000ff027b82 */ /* 0x000e220000000a00 */
[----:B------:R-:W1:Y:S01]  /*0090*/  LDCU.64 UR4, c[0x0][0x358] ;  /* 0x00006b00ff0477ac */ /* 0x000e620008000a00 */
[----:B0-----:R-:W-:-:S05]  /*00a0*/  IMAD.WIDE R2, R5, 0x4, R2 ;  /* 0x0000000405027825 */ /* 0x001fca00078e0202 */
[----:B-1----:R-:W2:Y:S02]  /*00b0*/  LDG.E R0, desc[UR4][R2.64] ;  /* 0x0000000402007981 */ /* 0x002ea4000c1e1900 */
[----:B--2---:R-:W-:-:S05]  /*00c0*/  FMNMX R5, RZ, R0, !PT ;  /* 0x00000000ff057209 */ /* 0x004fca0007800000 */
[----:B------:R-:W-:Y:S01]  /*00d0*/  STG.E desc[UR4][R2.64], R5 ;  /* 0x0000000502007986 */ /* 0x000fe2000c101904 */
[----:B------:R-:W-:Y:S05]  /*00e0*/  EXIT ;  /* 0x000000000000794d */ /* 0x000fea0003800000 */
.L_x_28:
        /* <DEDUP_REMOVED lines=9> */
.L_x_81:


//--------------------- .text._Z34optimizedFusedScaleSoftmaxKernelV2Pfiif --------------------------
	.section	.text._Z34optimizedFusedScaleSoftmaxKernelV2Pfiif,"ax",@progbits
	.align	128
        .global         _Z34optimizedFusedScaleSoftmaxKernelV2Pfiif
        .type           _Z34optimizedFusedScaleSoftmaxKernelV2Pfiif,@function
        .size           _Z34optimizedFusedScaleSoftmaxKernelV2Pfiif,(.L_x_78 - _Z34optimizedFusedScaleSoftmaxKernelV2Pfiif)
        .other          _Z34optimizedFusedScaleSoftmaxKernelV2Pfiif,@"STO_CUDA_ENTRY STV_DEFAULT"
_Z34optimizedFusedScaleSoftmaxKernelV2Pfiif:
.text._Z34optimizedFusedScaleSoftmaxKernelV2Pfiif:
[----:B------:R-:W-:Y:S01]  /*0000*/  LDC R1, c[0x0][0x37c] ;  /* 0x0000df00ff017b82 */ /* 0x000fe20000000800 */
[----:B------:R-:W0:Y:S07]  /*0010*/  S2R R3, SR_TID.X ;  /* 0x0000000000037919 */ /* 0x000e2e0000002100 */
[----:B------:R-:W0:Y:S02]  /*0020*/  LDC R14, c[0x0][0x38c] ;  /* 0x0000e300ff0e7b82 */ /* 0x000e240000000800 */
[----:B0-----:R-:W-:-:S13]  /*0030*/  ISETP.GE.AND P0, PT, R3, R14, PT ;  /* 0x0000000e0300720c */ /* 0x001fda0003f06270 */
[----:B------:R-:W-:Y:S05]  /*0040*/  @P0 EXIT ;  /* 0x000000000000094d */ /* 0x000fea0003800000 */
[----:B------:R-:W0:Y:S01]  /*0050*/  S2UR UR6, SR_CTAID.X ;  /* 0x00000000000679c3 */ /* 0x000e220000002500 */
[----:B------:R-:W1:Y:S07]  /*0060*/  LDCU.64 UR4, c[0x0][0x358] ;  /* 0x00006b00ff0477ac */ /* 0x000e6e0008000a00 */
[----:B------:R-:W2:Y:S01]  /*0070*/  LDC.64 R4, c[0x0][0x380] ;  /* 0x0000e000ff047b82 */ /* 0x000ea20000000a00 */
[----:B0-----:R-:W-:Y:S01]  /*0080*/  IMAD R7, R14, UR6, R3 ;  /* 0x000000060e077c24 */ /* 0x001fe2000f8e0203 */
[----:B------:R-:W0:Y:S03]  /*0090*/  LDCU UR6, c[0x0][0x390] ;  /* 0x00007200ff0677ac */ /* 0x000e260008000800 */
[----:B--2---:R-:W-:-:S05]  /*00a0*/  IMAD.WIDE.U32 R4, R7, 0x4, R4 ;  /* 0x0000000407047825 */ /* 0x004fca00078e0004 */
[----:B-1----:R-:W0:Y:S01]  /*00b0*/  LDG.E R0, desc[UR4][R4.64] ;  /* 0x0000000404007981 */ /* 0x002e22000c1e1900 */
[----:B------:R-:W-:Y:S01]  /*00c0*/  BSSY.RECONVERGENT B1, `(.L_x_29) ;  /* 0x000007a000017945 */ /* 0x000fe20003800200 */
[----:B0-----:R-:W-:-:S05]  /*00d0*/  FMUL R0, R0, UR6 ;  /* 0x0000000600007c20 */ /* 0x001fca0008400000 */
[----:B------:R-:W0:Y:S02]  /*00e0*/  SHFL.DOWN PT, R7, R0, 0x10, 0x1f ;  /* 0x0a001f0000077f89 */ /* 0x000e2400000e0000 */
[----:B0-----:R-:W-:-:S05]  /*00f0*/  FMNMX R2, R0, R7, !PT ;  /* 0x0000000700027209 */ /* 0x001fca0007800000 */
[----:B------:R-:W0:Y:S02]  /*0100*/  SHFL.DOWN PT, R7, R2, 0x8, 0x1f ;  /* 0x09001f0002077f89 */ /* 0x000e2400000e0000 */
[----:B0-----:R-:W-:Y:S01]  /*0110*/  FMNMX R6, R2, R7, !PT ;  /* 0x0000000702067209 */ /* 0x001fe20007800000 */
[----:B------:R-:W-:-:S04]  /*0120*/  VIADD R2, R14, 0x1f ;  /* 0x0000001f0e027836 */ /* 0x000fc80000000000 */
[----:B------:R-:W0:Y:S02]  /*0130*/  SHFL.DOWN PT, R7, R6, 0x4, 0x1f ;  /* 0x08801f0006077f89 */ /* 0x000e2400000e0000 */
[----:B0-----:R-:W-:Y:S02]  /*0140*/  FMNMX R9, R6, R7, !PT ;  /* 0x0000000706097209 */ /* 0x001fe40007800000 */
[----:B------:R-:W-:-:S03]  /*0150*/  LOP3.LUT P0, R7, R3, 0x1f, RZ, 0xc0, !PT ;  /* 0x0000001f03077812 */ /* 0x000fc6000780c0ff */
[----:B------:R-:W0:Y:S10]  /*0160*/  SHFL.DOWN PT, R8, R9, 0x2, 0x1f ;  /* 0x08401f0009087f89 */ /* 0x000e3400000e0000 */
[----:B------:R-:W1:Y:S01]  /*0170*/  @!P0 S2R R13, SR_CgaCtaId ;  /* 0x00000000000d8919 */ /* 0x000e620000008800 */
[----:B------:R-:W-:-:S02]  /*0180*/  @!P0 MOV R12, 0x400 ;  /* 0x00000400000c8802 */ /* 0x000fc40000000f00 */
[----:B0-----:R-:W-:Y:S02]  /*0190*/  FMNMX R10, R9, R8, !PT ;  /* 0x00000008090a7209 */ /* 0x001fe40007800000 */
[----:B------:R-:W-:-:S03]  /*01a0*/  SHF.R.U32.HI R8, RZ, 0x5, R3 ;  /* 0x00000005ff087819 */ /* 0x000fc60000011603 */
[----:B------:R-:W0:Y:S01]  /*01b0*/  SHFL.DOWN PT, R11, R10, 0x1, 0x1f ;  /* 0x08201f000a0b7f89 */ /* 0x000e2200000e0000 */
[----:B-1----:R-:W-:-:S05]  /*01c0*/  @!P0 LEA R13, R13, R12, 0x18 ;  /* 0x0000000c0d0d8211 */ /* 0x002fca00078ec0ff */
[----:B------:R-:W-:Y:S01]  /*01d0*/  @!P0 IMAD R13, R8, 0x4, R13 ;  /* 0x00000004080d8824 */ /* 0x000fe200078e020d */
[----:B0-----:R-:W-:-:S05]  /*01e0*/  FMNMX R6, R10, R11, !PT ;  /* 0x0000000b0a067209 */ /* 0x001fca0007800000 */
[----:B------:R0:W-:Y:S01]  /*01f0*/  @!P0 STS [R13], R6 ;  /* 0x000000060d008388 */ /* 0x0001e20000000800 */
[----:B------:R-:W-:Y:S01]  /*0200*/  BAR.SYNC.DEFER_BLOCKING 0x0 ;  /* 0x0000000000007b1d */ /* 0x000fe20000010000 */
[----:B------:R-:W-:-:S13]  /*0210*/  ISETP.GT.U32.AND P0, PT, R3, 0x1f, PT ;  /* 0x0000001f0300780c */ /* 0x000fda0003f04070 */
[----:B0-----:R-:W-:Y:S05]  /*0220*/  @P0 BRA `(.L_x_30) ;  /* 0x00000004008c0947 */ /* 0x001fea0003800000 */
[----:B------:R-:W0:Y:S01]  /*0230*/  S2R R9, SR_CgaCtaId ;  /* 0x0000000000097919 */ /* 0x000e220000008800 */
[----:B------:R-:W-:Y:S01]  /*0240*/  MOV R6, 0x400 ;  /* 0x0000040000067802 */ /* 0x000fe20000000f00 */
[----:B------:R-:W-:Y:S01]  /*0250*/  VIADD R11, R3, 0x20 ;  /* 0x00000020030b7836 */ /* 0x000fe20000000000 */
[----:B------:R-:W-:Y:S01]  /*0260*/  SHF.R.U32.HI R10, RZ, 0x5, R2 ;  /* 0x00000005ff0a7819 */ /* 0x000fe20000011602 */
[----:B------:R-:W-:Y:S03]  /*0270*/  BSSY.RECONVERGENT B0, `(.L_x_31) ;  /* 0x000005d000007945 */ /* 0x000fe60003800200 */
[----:B------:R-:W-:Y:S02]  /*0280*/  ISETP.GE.U32.AND P0, PT, R11, R10, PT ;  /* 0x0000000a0b00720c */ /* 0x000fe40003f06070 */
[----:B0-----:R-:W-:-:S05]  /*0290*/  LEA R6, R9, R6, 0x18 ;  /* 0x0000000609067211 */ /* 0x001fca00078ec0ff */
[----:B------:R-:W-:-:S05]  /*02a0*/  IMAD R9, R3, 0x4, R6 ;  /* 0x0000000403097824 */ /* 0x000fca00078e0206 */
[----:B------:R0:W1:Y:S01]  /*02b0*/  LDS R14, [R9] ;  /* 0x00000000090e7984 */ /* 0x0000620000000800 */
[----:B------:R-:W-:Y:S05]  /*02c0*/  @P0 BRA `(.L_x_32) ;  /* 0x00000004005c0947 */ /* 0x000fea0003800000 */
[----:B------:R-:W-:Y:S01]  /*02d0*/  IMAD.IADD R10, R10, 0x1, -R3 ;  /* 0x000000010a0a7824 */ /* 0x000fe200078e0a03 */
[----:B------:R-:W-:Y:S03]  /*02e0*/  BSSY.RECONVERGENT B2, `(.L_x_33) ;  /* 0x000002a000027945 */ /* 0x000fe60003800200 */
[C---:B------:R-:W-:Y:S01]  /*02f0*/  VIADD R12, R10.reuse, 0xffffffdf ;  /* 0xffffffdf0a0c7836 */ /* 0x040fe20000000000 */
[----:B------:R-:W-:-:S04]  /*0300*/  IADD3 R10, PT, PT, R10, -0x20, RZ ;  /* 0xffffffe00a0a7810 */ /* 0x000fc80007ffe0ff */
[----:B------:R-:W-:Y:S02]  /*0310*/  ISETP.GE.U32.AND P0, PT, R12, 0xf, PT ;  /* 0x0000000f0c00780c */ /* 0x000fe40003f06070 */
[----:B------:R-:W-:-:S11]  /*0320*/  LOP3.LUT R24, R10, 0xf, RZ, 0xc0, !PT ;  /* 0x0000000f0a187812 */ /* 0x000fd600078ec0ff */
[----:B------:R-:W-:Y:S05]  /*0330*/  @!P0 BRA `(.L_x_34) ;  /* 0x0000000000908947 */ /* 0x000fea0003800000 */
[----:B------:R-:W-:Y:S01]  /*0340*/  LOP3.LUT R13, R10, 0xfffffff0, RZ, 0xc0, !PT ;  /* 0xfffffff00a0d7812 */ /* 0x000fe200078ec0ff */
[----:B------:R-:W-:Y:S01]  /*0350*/  BSSY.RECONVERGENT B3, `(.L_x_35) ;  /* 0x0000021000037945 */ /* 0x000fe20003800200 */
[----:B------:R-:W-:Y:S02]  /*0360*/  VIADD R11, R9, 0xbc ;  /* 0x000000bc090b7836 */ /* 0x000fe40000000000 */
[----:B------:R-:W-:Y:S02]  /*0370*/  IMAD.MOV.U32 R12, RZ, RZ, R3 ;  /* 0x000000ffff0c7224 */ /* 0x000fe400078e0003 */
[----:B------:R-:W-:-:S07]  /*0380*/  IMAD.MOV R13, RZ, RZ, -R13 ;  /* 0x000000ffff0d7224 */ /* 0x000fce00078e0a0d */
.L_x_36:
[----:B------:R-:W-:Y:S01]  /*0390*/  LDS R21, [R11+-0x3c] ;  /* 0xffffc4000b157984 */ /* 0x000fe20000000800 */
[----:B------:R-:W-:Y:S02]  /*03a0*/  VIADD R13, R13, 0x10 ;  /* 0x000000100d0d7836 */ /* 0x000fe40000000000 */
[----:B------:R-:W-:Y:S01]  /*03b0*/  VIADD R12, R12, 0x10 ;  /* 0x000000100c0c7836 */ /* 0x000fe20000000000 */
[----:B------:R-:W1:Y:S02]  /*03c0*/  LDS R22, [R11+-0x38] ;  /* 0xffffc8000b167984 */ /* 0x000e640000000800 */
[----:B------:R-:W-:Y:S02]  /*03d0*/  ISETP.NE.AND P0, PT, R13, RZ, PT ;  /* 0x000000ff0d00720c */ /* 0x000fe40003f05270 */
[----:B------:R-:W-:Y:S04]  /*03e0*/  LDS R23, [R11+-0x34] ;  /* 0xffffcc000b177984 */ /* 0x000fe80000000800 */
[----:B------:R-:W2:Y:S04]  /*03f0*/  LDS R25, [R11+-0x30] ;  /* 0xffffd0000b197984 */ /* 0x000ea80000000800 */
[----:B------:R-:W-:Y:S04]  /*0400*/  LDS R15, [R11+-0x2c] ;  /* 0xffffd4000b0f7984 */ /* 0x000fe80000000800 */
[----:B------:R-:W3:Y:S04]  /*0410*/  LDS R16, [R11+-0x28] ;  /* 0xffffd8000b107984 */ /* 0x000ee80000000800 */
[----:B------:R-:W-:Y:S04]  /*0420*/  LDS R17, [R11+-0x24] ;  /* 0xffffdc000b117984 */ /* 0x000fe80000000800 */
[----:B------:R-:W4:Y:S04]  /*0430*/  LDS R18, [R11+-0x20] ;  /* 0xffffe0000b127984 */ /* 0x000f280000000800 */
[----:B------:R-:W-:Y:S04]  /*0440*/  LDS R19, [R11+-0x1c] ;  /* 0xffffe4000b137984 */ /* 0x000fe80000000800 */
[----:B------:R-:W5:Y:S01]  /*0450*/  LDS R20, [R11+-0x18] ;  /* 0xffffe8000b147984 */ /* 0x000f620000000800 */
[----:B-1----:R-:W-:-:S03]  /*0460*/  FMNMX3 R22, R14, R21, R22, !PT ;  /* 0x000000150e167276 */ /* 0x002fc60007800016 */
[----:B------:R-:W-:Y:S04]  /*0470*/  LDS R21, [R11+-0x14] ;  /* 0xffffec000b157984 */ /* 0x000fe80000000800 */
[----:B------:R-:W1:Y:S01]  /*0480*/  LDS R14, [R11+-0x10] ;  /* 0xfffff0000b0e7984 */ /* 0x000e620000000800 */
[----:B--2---:R-:W-:-:S03]  /*0490*/  FMNMX3 R25, R22, R23, R25, !PT ;  /* 0x0000001716197276 */ /* 0x004fc60007800019 */
[----:B------:R-:W-:Y:S04]  /*04a0*/  LDS R23, [R11+-0xc] ;  /* 0xfffff4000b177984 */ /* 0x000fe80000000800 */
[----:B------:R-:W2:Y:S01]  /*04b0*/  LDS R22, [R11+-0x8] ;  /* 0xfffff8000b167984 */ /* 0x000ea20000000800 */
[----:B---3--:R-:W-:-:S03]  /*04c0*/  FMNMX3 R15, R25, R15, R16, !PT ;  /* 0x0000000f190f7276 */ /* 0x008fc60007800010 */
[----:B------:R-:W-:Y:S04]  /*04d0*/  LDS R25, [R11+-0x4] ;  /* 0xfffffc000b197984 */ /* 0x000fe80000000800 */
[----:B------:R3:W0:Y:S01]  /*04e0*/  LDS R16, [R11] ;  /* 0x000000000b107984 */ /* 0x0006220000000800 */
[----:B----4-:R-:W-:Y:S02]  /*04f0*/  FMNMX3 R15, R15, R17, R18, !PT ;  /* 0x000000110f0f7276 */ /* 0x010fe40007800012 */
[----:B---3--:R-:W-:Y:S02]  /*0500*/  IADD3 R11, PT, PT, R11, 0x40, RZ ;  /* 0x000000400b0b7810 */ /* 0x008fe40007ffe0ff */
[----:B-----5:R-:W-:-:S04]  /*0510*/  FMNMX3 R15, R15, R19, R20, !PT ;  /* 0x000000130f0f7276 */ /* 0x020fc80007800014 */
[----:B-1----:R-:W-:-:S04]  /*0520*/  FMNMX3 R14, R15, R21, R14, !PT ;  /* 0x000000150f0e7276 */ /* 0x002fc8000780000e */
[----:B--2---:R-:W-:-:S04]  /*0530*/  FMNMX3 R14, R14, R23, R22, !PT ;  /* 0x000000170e0e7276 */ /* 0x004fc80007800016 */
[----:B0-----:R-:W-:Y:S01]  /*0540*/  FMNMX3 R14, R14, R25, R16, !PT ;  /* 0x000000190e0e7276 */ /* 0x001fe20007800010 */
[----:B------:R-:W-:Y:S06]  /*0550*/  @P0 BRA `(.L_x_36) ;  /* 0xfffffffc008c0947 */ /* 0x000fec000383ffff */
[----:B------:R-:W-:Y:S05]  /*0560*/  BSYNC.RECONVERGENT B3 ;  /* 0x0000000000037941 */ /* 0x000fea0003800200 */
.L_x_35:
[----:B------:R-:W-:-:S07]  /*0570*/  VIADD R11, R12, 0x20 ;  /* 0x000000200c0b7836 */ /* 0x000fce0000000000 */
.L_x_34:
[----:B------:R-:W-:Y:S05]  /*0580*/  BSYNC.RECONVERGENT B2 ;  /* 0x0000000000027941 */ /* 0x000fea0003800200 */
.L_x_33:
[----:B------:R-:W-:-:S13]  /*0590*/  ISETP.NE.AND P0, PT, R24, RZ, PT ;  /* 0x000000ff1800720c */ /* 0x000fda0003f05270 */
[----:B------:R-:W-:Y:S05]  /*05a0*/  @!P0 BRA `(.L_x_32) ;  /* 0x0000000000a48947 */ /* 0x000fea0003800000 */
[----:B------:R-:W-:Y:S01]  /*05b0*/  ISETP.GE.U32.AND P0, PT, R24, 0x8, PT ;  /* 0x000000081800780c */ /* 0x000fe20003f06070 */
[----:B------:R-:W-:Y:S01]  /*05c0*/  BSSY.RECONVERGENT B2, `(.L_x_37) ;  /* 0x0000012000027945 */ /* 0x000fe20003800200 */
[----:B------:R-:W-:-:S04]  /*05d0*/  LOP3.LUT R22, R10, 0x7, RZ, 0xc0, !PT ;  /* 0x000000070a167812 */ /* 0x000fc800078ec0ff */
[----:B------:R-:W-:-:S07]  /*05e0*/  ISETP.NE.AND P1, PT, R22, RZ, PT ;  /* 0x000000ff1600720c */ /* 0x000fce0003f25270 */
[----:B------:R-:W-:Y:S06]  /*05f0*/  @!P0 BRA `(.L_x_38) ;  /* 0x0000000000388947 */ /* 0x000fec0003800000 */
[C---:B------:R-:W-:Y:S02]  /*0600*/  IMAD R12, R11.reuse, 0x4, R6 ;  /* 0x000000040b0c7824 */ /* 0x040fe400078e0206 */
[----:B------:R-:W-:-:S03]  /*0610*/  VIADD R11, R11, 0x8 ;  /* 0x000000080b0b7836 */ /* 0x000fc60000000000 */
[----:B------:R-:W-:Y:S04]  /*0620*/  LDS R13, [R12] ;  /* 0x000000000c0d7984 */ /* 0x000fe80000000800 */
[----:B------:R-:W1:Y:S04]  /*0630*/  LDS R15, [R12+0x4] ;  /* 0x000004000c0f7984 */ /* 0x000e680000000800 */
[----:B------:R-:W-:Y:S04]  /*0640*/  LDS R16, [R12+0x8] ;  /* 0x000008000c107984 */ /* 0x000fe80000000800 */
[----:B------:R-:W2:Y:S04]  /*0650*/  LDS R17, [R12+0xc] ;  /* 0x00000c000c117984 */ /* 0x000ea80000000800 */
[----:B------:R-:W-:Y:S04]  /*0660*/  LDS R18, [R12+0x10] ;  /* 0x000010000c127984 */ /* 0x000fe80000000800 */
[----:B------:R-:W3:Y:S04]  /*0670*/  LDS R19, [R12+0x14] ;  /* 0x000014000c137984 */ /* 0x000ee80000000800 */
[----:B------:R-:W-:Y:S04]  /*0680*/  LDS R20, [R12+0x18] ;  /* 0x000018000c147984 */ /* 0x000fe80000000800 */
[----:B------:R-:W4:Y:S01]  /*0690*/  LDS R21, [R12+0x1c] ;  /* 0x00001c000c157984 */ /* 0x000f220000000800 */
[----:B-1----:R-:W-:-:S04]  /*06a0*/  FMNMX3 R13, R14, R13, R15, !PT ;  /* 0x0000000d0e0d7276 */ /* 0x002fc8000780000f */
[----:B--2---:R-:W-:-:S04]  /*06b0*/  FMNMX3 R13, R13, R16, R17, !PT ;  /* 0x000000100d0d7276 */ /* 0x004fc80007800011 */
[----:B---3--:R-:W-:-:S04]  /*06c0*/  FMNMX3 R13, R13, R18, R19, !PT ;  /* 0x000000120d0d7276 */ /* 0x008fc80007800013 */
[----:B----4-:R-:W-:-:S07]  /*06d0*/  FMNMX3 R14, R13, R20, R21, !PT ;  /* 0x000000140d0e7276 */ /* 0x010fce0007800015 */
.L_x_38:
[----:B------:R-:W-:Y:S05]  /*06e0*/  BSYNC.RECONVERGENT B2 ;  /* 0x0000000000027941 */ /* 0x000fea0003800200 */
.L_x_37:
[----:B------:R-:W-:Y:S05]  /*06f0*/  @!P1 BRA `(.L_x_32) ;  /* 0x0000000000509947 */ /* 0x000fea0003800000 */
[----:B------:R-:W-:Y:S02]  /*0700*/  ISETP.GE.U32.AND P0, PT, R22, 0x4, PT ;  /* 0x000000041600780c */ /* 0x000fe40003f06070 */
[----:B------:R-:W-:-:S04]  /*0710*/  LOP3.LUT R10, R10, 0x3, RZ, 0xc0, !PT ;  /* 0x000000030a0a7812 */ /* 0x000fc800078ec0ff */
[----:B------:R-:W-:-:S07]  /*0720*/  ISETP.NE.AND P1, PT, R10, RZ, PT ;  /* 0x000000ff0a00720c */ /* 0x000fce0003f25270 */
[C---:B------:R-:W-:Y:S02]  /*0730*/  @P0 IMAD R12, R11.reuse, 0x4, R6 ;  /* 0x000000040b0c0824 */ /* 0x040fe400078e0206 */
[----:B------:R-:W-:-:S03]  /*0740*/  @P0 VIADD R11, R11, 0x4 ;  /* 0x000000040b0b0836 */ /* 0x000fc60000000000 */
[----:B------:R-:W-:Y:S04]  /*0750*/  @P0 LDS R13, [R12] ;  /* 0x000000000c0d0984 */ /* 0x000fe80000000800 */
[----:B------:R-:W1:Y:S04]  /*0760*/  @P0 LDS R15, [R12+0x4] ;  /* 0x000004000c0f0984 */ /* 0x000e680000000800 */
[----:B------:R-:W-:Y:S04]  /*0770*/  @P0 LDS R16, [R12+0x8] ;  /* 0x000008000c100984 */ /* 0x000fe80000000800 */
[----:B------:R-:W2:Y:S01]  /*0780*/  @P0 LDS R17, [R12+0xc] ;  /* 0x00000c000c110984 */ /* 0x000ea20000000800 */
[----:B-1----:R-:W-:-:S04]  /*0790*/  @P0 FMNMX3 R13, R14, R13, R15, !PT ;  /* 0x0000000d0e0d0276 */ /* 0x002fc8000780000f */
[----:B--2---:R-:W-:Y:S01]  /*07a0*/  @P0 FMNMX3 R14, R13, R16, R17, !PT ;  /* 0x000000100d0e0276 */ /* 0x004fe20007800011 */
[----:B------:R-:W-:Y:S06]  /*07b0*/  @!P1 BRA `(.L_x_32) ;  /* 0x0000000000209947 */ /* 0x000fec0003800000 */
[----:B------:R-:W-:Y:S01]  /*07c0*/  LEA R6, R11, R6, 0x2 ;  /* 0x000000060b067211 */ /* 0x000fe200078e10ff */
[----:B------:R-:W-:-:S07]  /*07d0*/  IMAD.MOV R10, RZ, RZ, -R10 ;  /* 0x000000ffff0a7224 */ /* 0x000fce00078e0a0a */
.L_x_39:
[----:B------:R1:W2:Y:S01]  /*07e0*/  LDS R11, [R6] ;  /* 0x00000000060b7984 */ /* 0x0002a20000000800 */
[----:B------:R-:W-:-:S05]  /*07f0*/  VIADD R10, R10, 0x1 ;  /* 0x000000010a0a7836 */ /* 0x000fca0000000000 */
[----:B------:R-:W-:Y:S01]  /*0800*/  ISETP.NE.AND P0, PT, R10, RZ, PT ;  /* 0x000000ff0a00720c */ /* 0x000fe20003f05270 */
[----:B-1----:R-:W-:Y:S01]  /*0810*/  VIADD R6, R6, 0x4 ;  /* 0x0000000406067836 */ /* 0x002fe20000000000 */
[----:B--2---:R-:W-:-:S11]  /*0820*/  FMNMX R14, R11, R14, !PT ;  /* 0x0000000e0b0e7209 */ /* 0x004fd60007800000 */
[----:B------:R-:W-:Y:S05]  /*0830*/  @P0 BRA `(.L_x_39) ;  /* 0xfffffffc00e80947 */ /* 0x000fea000383ffff */
.L_x_32:
[----:B------:R-:W-:Y:S05]  /*0840*/  BSYNC.RECONVERGENT B0 ;  /* 0x0000000000007941 */ /* 0x000fea0003800200 */
.L_x_31:
[----:B-1----:R1:W-:Y:S02]  /*0850*/  STS [R9], R14 ;  /* 0x0000000e09007388 */ /* 0x0023e40000000800 */
.L_x_30:
[----:B------:R-:W-:Y:S05]  /*0860*/  BSYNC.RECONVERGENT B1 ;  /* 0x0000000000017941 */ /* 0x000fea0003800200 */
.L_x_29:
[----:B01----:R-:W0:Y:S01]  /*0870*/  S2R R9, SR_CgaCtaId ;  /* 0x0000000000097919 */ /* 0x003e220000008800 */
[----:B------:R-:W-:Y:S01]  /*0880*/  MOV R10, 0x400 ;  /* 0x00000400000a7802 */ /* 0x000fe20000000f00 */
[----:B------:R-:W-:Y:S01]  /*0890*/  IMAD.MOV.U32 R12, RZ, RZ, 0x3bbb989d ;  /* 0x3bbb989dff0c7424 */ /* 0x000fe200078e00ff */
[----:B------:R-:W-:Y:S01]  /*08a0*/  BAR.SYNC.DEFER_BLOCKING 0x0 ;  /* 0x0000000000007b1d */ /* 0x000fe20000010000 */
[----:B------:R-:W-:Y:S01]  /*08b0*/  IMAD.MOV.U32 R13, RZ, RZ, 0x437c0000 ;  /* 0x437c0000ff0d7424 */ /* 0x000fe200078e00ff */
[----:B------:R-:W-:-:S04]  /*08c0*/  ISETP.NE.AND P0, PT, R7, RZ, PT ;  /* 0x000000ff0700720c */ /* 0x000fc80003f05270 */
[----:B------:R-:W-:Y:S01]  /*08d0*/  BSSY.RECONVERGENT B1, `(.L_x_40) ;  /* 0x000008f000017945 */ /* 0x000fe20003800200 */
[----:B0-----:R-:W-:-:S05]  /*08e0*/  LEA R6, R9, R10, 0x18 ;  /* 0x0000000a09067211 */ /* 0x001fca00078ec0ff */
[----:B------:R-:W0:Y:S02]  /*08f0*/  LDS R11, [R6] ;  /* 0x00000000060b7984 */ /* 0x000e240000000800 */
[----:B0-----:R-:W-:-:S04]  /*0900*/  FADD R11, R0, -R11 ;  /* 0x8000000b000b7221 */ /* 0x001fc80000000000 */
[----:B------:R-:W-:-:S04]  /*0910*/  FFMA.SAT R0, R11, R12, 0.5 ;  /* 0x3f0000000b007423 */ /* 0x000fc8000000200c */
[----:B------:R-:W-:-:S04]  /*0920*/  FFMA.RM R0, R0, R13, 12582913 ;  /* 0x4b40000100007423 */ /* 0x000fc8000000400d */
[C---:B------:R-:W-:Y:S01]  /*0930*/  FADD R12, R0.reuse, -12583039 ;  /* 0xcb40007f000c7421 */ /* 0x040fe20000000000 */
[----:B------:R-:W-:-:S03]  /*0940*/  SHF.L.U32 R0, R0, 0x17, RZ ;  /* 0x0000001700007819 */ /* 0x000fc600000006ff */
[----:B------:R-:W-:-:S04]  /*0950*/  FFMA R12, R11, 1.4426950216293334961, -R12 ;  /* 0x3fb8aa3b0b0c7823 */ /* 0x000fc8000000080c */
[----:B------:R-:W-:-:S04]  /*0960*/  FFMA R12, R11, 1.925963033500011079e-08, R12 ;  /* 0x32a570600b0c7823 */ /* 0x000fc8000000000c */
[----:B------:R0:W1:Y:S02]  /*0970*/  MUFU.EX2 R11, R12 ;  /* 0x0000000c000b7308 */ /* 0x0000640000000800 */
[----:B0-----:R-:W-:-:S05]  /*0980*/  @!P0 VIADD R12, R10, 0x80 ;  /* 0x000000800a0c8836 */ /* 0x001fca0000000000 */
[----:B------:R-:W-:Y:S01]  /*0990*/  @!P0 LEA R7, R9, R12, 0x18 ;  /* 0x0000000c09078211 */ /* 0x000fe200078ec0ff */
[----:B-1----:R-:W-:-:S04]  /*09a0*/  FMUL R0, R0, R11 ;  /* 0x0000000b00007220 */ /* 0x002fc80000400000 */
[----:B------:R-:W-:Y:S01]  /*09b0*/  @!P0 IMAD R7, R8, 0x4, R7 ;  /* 0x0000000408078824 */ /* 0x000fe200078e0207 */
[----:B------:R-:W0:Y:S02]  /*09c0*/  SHFL.DOWN PT, R11, R0, 0x10, 0x1f ;  /* 0x0a001f00000b7f89 */ /* 0x000e2400000e0000 */
[----:B0-----:R-:W-:-:S05]  /*09d0*/  FADD R11, R0, R11 ;  /* 0x0000000b000b7221 */ /* 0x001fca0000000000 */
        /* <DEDUP_REMOVED lines=8> */
[----:B------:R0:W-:Y:S01]  /*0a60*/  @!P0 STS [R7], R8 ;  /* 0x0000000807008388 */ /* 0x0001e20000000800 */
[----:B------:R-:W-:Y:S01]  /*0a70*/  BAR.SYNC.DEFER_BLOCKING 0x0 ;  /* 0x0000000000007b1d */ /* 0x000fe20000010000 */
[----:B------:R-:W-:-:S13]  /*0a80*/  ISETP.GT.U32.AND P0, PT, R3, 0x1f, PT ;  /* 0x0000001f0300780c */ /* 0x000fda0003f04070 */
[----:B0-----:R-:W-:Y:S05]  /*0a90*/  @P0 BRA `(.L_x_41) ;  /* 0x0000000400c80947 */ /* 0x001fea0003800000 */
[----:B------:R-:W-:Y:S01]  /*0aa0*/  VIADD R8, R10, 0x80 ;  /* 0x000000800a087836 */ /* 0x000fe20000000000 */
[----:B------:R-:W-:Y:S01]  /*0ab0*/  SHF.R.U32.HI R2, RZ, 0x5, R2 ;  /* 0x00000005ff027819 */ /* 0x000fe20000011602 */
[----:B------:R-:W-:Y:S03]  /*0ac0*/  BSSY.RECONVERGENT B0, `(.L_x_42) ;  /* 0x000006e000007945 */ /* 0x000fe60003800200 */
[----:B------:R-:W-:Y:S01]  /*0ad0*/  LEA R8, R9, R8, 0x18 ;  /* 0x0000000809087211 */ /* 0x000fe200078ec0ff */
[----:B------:R-:W-:-:S04]  /*0ae0*/  VIADD R9, R3, 0x20 ;  /* 0x0000002003097836 */ /* 0x000fc80000000000 */
[----:B------:R-:W-:Y:S01]  /*0af0*/  IMAD R7, R3, 0x4, R8 ;  /* 0x0000000403077824 */ /* 0x000fe200078e0208 */
[----:B------:R-:W-:-:S04]  /*0b00*/  ISETP.GE.U32.AND P0, PT, R9, R2, PT ;  /* 0x000000020900720c */ /* 0x000fc80003f06070 */
[----:B------:R0:W1:Y:S09]  /*0b10*/  LDS R18, [R7] ;  /* 0x0000000007127984 */ /* 0x0000720000000800 */
[----:B0-----:R-:W-:Y:S05]  /*0b20*/  @P0 BRA `(.L_x_43) ;  /* 0x00000004009c0947 */ /* 0x001fea0003800000 */
[----:B------:R-:W-:Y:S01]  /*0b30*/  IADD3 R2, PT, PT, -R3, R2, RZ ;  /* 0x0000000203027210 */ /* 0x000fe20007ffe1ff */
[----:B------:R-:W-:Y:S04]  /*0b40*/  BSSY.RECONVERGENT B2, `(.L_x_44) ;  /* 0x0000031000027945 */ /* 0x000fe80003800200 */
[C---:B------:R-:W-:Y:S02]  /*0b50*/  VIADD R10, R2.reuse, 0xffffffdf ;  /* 0xffffffdf020a7836 */ /* 0x040fe40000000000 */
[----:B------:R-:W-:-:S03]  /*0b60*/  VIADD R2, R2, 0xffffffe0 ;  /* 0xffffffe002027836 */ /* 0x000fc60000000000 */
[----:B------:R-:W-:Y:S02]  /*0b70*/  ISETP.GE.U32.AND P0, PT, R10, 0xf, PT ;  /* 0x0000000f0a00780c */ /* 0x000fe40003f06070 */
[----:B------:R-:W-:-:S11]  /*0b80*/  LOP3.LUT R21, R2, 0xf, RZ, 0xc0, !PT ;  /* 0x0000000f02157812 */ /* 0x000fd600078ec0ff */
[----:B------:R-:W-:Y:S05]  /*0b90*/  @!P0 BRA `(.L_x_45) ;  /* 0x0000000000ac8947 */ /* 0x000fea0003800000 */
[----:B------:R-:W-:Y:S01]  /*0ba0*/  LOP3.LUT R11, R2, 0xfffffff0, RZ, 0xc0, !PT ;  /* 0xfffffff0020b7812 */ /* 0x000fe200078ec0ff */
[----:B------:R-:W-:Y:S01]  /*0bb0*/  BSSY.RECONVERGENT B3, `(.L_x_46) ;  /* 0x0000028000037945 */ /* 0x000fe20003800200 */
[----:B------:R-:W-:-:S03]  /*0bc0*/  VIADD R9, R7, 0xbc ;  /* 0x000000bc07097836 */ /* 0x000fc60000000000 */
[----:B------:R-:W-:-:S07]  /*0bd0*/  IMAD.MOV R11, RZ, RZ, -R11 ;  /* 0x000000ffff0b7224 */ /* 0x000fce00078e0a0b */
.L_x_47:
[----:B------:R-:W1:Y:S01]  /*0be0*/  LDS R17, [R9+-0x3c] ;  /* 0xffffc40009117984 */ /* 0x000e620000000800 */
[----:B------:R-:W-:Y:S01]  /*0bf0*/  VIADD R11, R11, 0x10 ;  /* 0x000000100b0b7836 */ /* 0x000fe20000000000 */
[----:B------:R-:W-:Y:S02]  /*0c00*/  IADD3 R3, PT, PT, R3, 0x10, RZ ;  /* 0x0000001003037810 */ /* 0x000fe40007ffe0ff */
[----:B------:R-:W0:Y:S02]  /*0c10*/  LDS R19, [R9+-0x38] ;  /* 0xffffc80009137984 */ /* 0x000e240000000800 */
[----:B------:R-:W-:Y:S02]  /*0c20*/  ISETP.NE.AND P0, PT, R11, RZ, PT ;  /* 0x000000ff0b00720c */ /* 0x000fe40003f05270 */
[----:B------:R-:W2:Y:S04]  /*0c30*/  LDS R20, [R9+-0x34] ;  /* 0xffffcc0009147984 */ /* 0x000ea80000000800 */
[----:B------:R-:W3:Y:S04]  /*0c40*/  LDS R23, [R9+-0x30] ;  /* 0xffffd00009177984 */ /* 0x000ee80000000800 */
[----:B------:R-:W4:Y:S04]  /*0c50*/  LDS R16, [R9+-0x2c] ;  /* 0xffffd40009107984 */ /* 0x000f280000000800 */
[----:B------:R-:W5:Y:S04]  /*0c60*/  LDS R15, [R9+-0x28] ;  /* 0xffffd800090f7984 */ /* 0x000f680000000800 */
[----:B------:R-:W5:Y:S04]  /*0c70*/  LDS R10, [R9+-0x24] ;  /* 0xffffdc00090a7984 */ /* 0x000f680000000800 */
[----:B------:R-:W5:Y:S04]  /*0c80*/  LDS R14, [R9+-0x20] ;  /* 0xffffe000090e7984 */ /* 0x000f680000000800 */
[----:B------:R-:W5:Y:S04]  /*0c90*/  LDS R13, [R9+-0x1c] ;  /* 0xffffe400090d7984 */ /* 0x000f680000000800 */
[----:B------:R-:W5:Y:S01]  /*0ca0*/  LDS R12, [R9+-0x18] ;  /* 0xffffe800090c7984 */ /* 0x000f620000000800 */
[----:B-1----:R-:W-:-:S03]  /*0cb0*/  FADD R18, R17, R18 ;  /* 0x0000001211127221 */ /* 0x002fc60000000000 */
[----:B------:R-:W1:Y:S01]  /*0cc0*/  LDS R17, [R9+-0x14] ;  /* 0xffffec0009117984 */ /* 0x000e620000000800 */
[----:B0-----:R-:W-:-:S03]  /*0cd0*/  FADD R19, R18, R19 ;  /* 0x0000001312137221 */ /* 0x001fc60000000000 */
[----:B------:R-:W0:Y:S01]  /*0ce0*/  LDS R18, [R9+-0x10] ;  /* 0xfffff00009127984 */ /* 0x000e220000000800 */
[----:B--2---:R-:W-:-:S03]  /*0cf0*/  FADD R20, R19, R20 ;  /* 0x0000001413147221 */ /* 0x004fc60000000000 */
[----:B------:R-:W2:Y:S01]  /*0d00*/  LDS R19, [R9+-0xc] ;  /* 0xfffff40009137984 */ /* 0x000ea20000000800 */
[----:B---3--:R-:W-:-:S03]  /*0d10*/  FADD R23, R20, R23 ;  /* 0x0000001714177221 */ /* 0x008fc60000000000 */
[----:B------:R-:W3:Y:S01]  /*0d20*/  LDS R20, [R9+-0x8] ;  /* 0xfffff80009147984 */ /* 0x000ee20000000800 */
[----:B----4-:R-:W-:-:S03]  /*0d30*/  FADD R22, R23, R16 ;  /* 0x0000001017167221 */ /* 0x010fc60000000000 */
[----:B------:R-:W4:Y:S01]  /*0d40*/  LDS R16, [R9+-0x4] ;  /* 0xfffffc0009107984 */ /* 0x000f220000000800 */
[----:B-----5:R-:W-:-:S03]  /*0d50*/  FADD R23, R22, R15 ;  /* 0x0000000f16177221 */ /* 0x020fc60000000000 */
[----:B------:R5:W4:Y:S01]  /*0d60*/  LDS R15, [R9] ;  /* 0x00000000090f7984 */ /* 0x000b220000000800 */
[----:B------:R-:W-:-:S04]  /*0d70*/  FADD R23, R23, R10 ;  /* 0x0000000a17177221 */ /* 0x000fc80000000000 */
[----:B------:R-:W-:Y:S01]  /*0d80*/  FADD R14, R23, R14 ;  /* 0x0000000e170e7221 */ /* 0x000fe20000000000 */
[----:B-----5:R-:W-:-:S03]  /*0d90*/  VIADD R9, R9, 0x40 ;  /* 0x0000004009097836 */ /* 0x020fc60000000000 */
[----:B------:R-:W-:-:S04]  /*0da0*/  FADD R13, R14, R13 ;  /* 0x0000000d0e0d7221 */ /* 0x000fc80000000000 */
[----:B------:R-:W-:-:S04]  /*0db0*/  FADD R12, R13, R12 ;  /* 0x0000000c0d0c7221 */ /* 0x000fc80000000000 */
[----:B-1----:R-:W-:-:S04]  /*0dc0*/  FADD R17, R12, R17 ;  /* 0x000000110c117221 */ /* 0x002fc80000000000 */
[----:B0-----:R-:W-:-:S04]  /*0dd0*/  FADD R18, R17, R18 ;  /* 0x0000001211127221 */ /* 0x001fc80000000000 */
[----:B--2---:R-:W-:-:S04]  /*0de0*/  FADD R19, R18, R19 ;  /* 0x0000001312137221 */ /* 0x004fc80000000000 */
[----:B---3--:R-:W-:-:S04]  /*0df0*/  FADD R19, R19, R20 ;  /* 0x0000001413137221 */ /* 0x008fc80000000000 */
[----:B----4-:R-:W-:-:S04]  /*0e00*/  FADD R16, R19, R16 ;  /* 0x0000001013107221 */ /* 0x010fc80000000000 */
[----:B------:R-:W-:Y:S01]  /*0e10*/  FADD R18, R16, R15 ;  /* 0x0000000f10127221 */ /* 0x000fe20000000000 */
[----:B------:R-:W-:Y:S06]  /*0e20*/  @P0 BRA `(.L_x_47) ;  /* 0xfffffffc006c0947 */ /* 0x000fec000383ffff */
[----:B------:R-:W-:Y:S05]  /*0e30*/  BSYNC.RECONVERGENT B3 ;  /* 0x0000000000037941 */ /* 0x000fea0003800200 */
.L_x_46:
[----:B------:R-:W-:-:S07]  /*0e40*/  VIADD R9, R3, 0x20 ;  /* 0x0000002003097836 */ /* 0x000fce0000000000 */
.L_x_45:
[----:B------:R-:W-:Y:S05]  /*0e50*/  BSYNC.RECONVERGENT B2 ;  /* 0x0000000000027941 */ /* 0x000fea0003800200 */
.L_x_44:
        /* <DEDUP_REMOVED lines=9> */
[----:B------:R-:W1:Y:S04]  /*0ef0*/  LDS R11, [R3] ;  /* 0x00000000030b7984 */ /* 0x000e680000000800 */
[----:B------:R-:W0:Y:S04]  /*0f00*/  LDS R10, [R3+0x4] ;  /* 0x00000400030a7984 */ /* 0x000e280000000800 */
[----:B------:R-:W2:Y:S04]  /*0f10*/  LDS R13, [R3+0x8] ;  /* 0x00000800030d7984 */ /* 0x000ea80000000800 */
[----:B------:R-:W3:Y:S04]  /*0f20*/  LDS R15, [R3+0xc] ;  /* 0x00000c00030f7984 */ /* 0x000ee80000000800 */
[----:B------:R-:W4:Y:S04]  /*0f30*/  LDS R17, [R3+0x10] ;  /* 0x0000100003117984 */ /* 0x000f280000000800 */
[----:B------:R-:W5:Y:S04]  /*0f40*/  LDS R19, [R3+0x14] ;  /* 0x0000140003137984 */ /* 0x000f680000000800 */
[----:B------:R-:W5:Y:S04]  /*0f50*/  LDS R21, [R3+0x18] ;  /* 0x0000180003157984 */ /* 0x000f680000000800 */
[----:B------:R-:W5:Y:S01]  /*0f60*/  LDS R23, [R3+0x1c] ;  /* 0x00001c0003177984 */ /* 0x000f620000000800 */
[----:B-1----:R-:W-:-:S04]  /*0f70*/  FADD R11, R18, R11 ;  /* 0x0000000b120b7221 */ /* 0x002fc80000000000 */
[----:B0-----:R-:W-:-:S04]  /*0f80*/  FADD R10, R11, R10 ;  /* 0x0000000a0b0a7221 */ /* 0x001fc80000000000 */
[----:B--2---:R-:W-:-:S04]  /*0f90*/  FADD R10, R10, R13 ;  /* 0x0000000d0a0a7221 */ /* 0x004fc80000000000 */
[----:B---3--:R-:W-:-:S04]  /*0fa0*/  FADD R10, R10, R15 ;  /* 0x0000000f0a0a7221 */ /* 0x008fc80000000000 */
[----:B----4-:R-:W-:-:S04]  /*0fb0*/  FADD R10, R10, R17 ;  /* 0x000000110a0a7221 */ /* 0x010fc80000000000 */
[----:B-----5:R-:W-:-:S04]  /*0fc0*/  FADD R10, R10, R19 ;  /* 0x000000130a0a7221 */ /* 0x020fc80000000000 */
[----:B------:R-:W-:-:S04]  /*0fd0*/  FADD R10, R10, R21 ;  /* 0x000000150a0a7221 */ /* 0x000fc80000000000 */
[----:B------:R-:W-:-:S07]  /*0fe0*/  FADD R18, R10, R23 ;  /* 0x000000170a127221 */ /* 0x000fce0000000000 */
.L_x_49:
[----:B------:R-:W-:Y:S05]  /*0ff0*/  BSYNC.RECONVERGENT B2 ;  /* 0x0000000000027941 */ /* 0x000fea0003800200 */
.L_x_48:
[----:B------:R-:W-:Y:S05]  /*1000*/  @!P1 BRA `(.L_x_43) ;  /* 0x0000000000649947 */ /* 0x000fea0003800000 */
[----:B------:R-:W-:Y:S01]  /*1010*/  ISETP.GE.U32.AND P0, PT, R12, 0x4, PT ;  /* 0x000000040c00780c */ /* 0x000fe20003f06070 */
[----:B------:R-:W-:Y:S01]  /*1020*/  BSSY.RECONVERGENT B2, `(.L_x_50) ;  /* 0x000000e000027945 */ /* 0x000fe20003800200 */
[----:B------:R-:W-:-:S04]  /*1030*/  LOP3.LUT R2, R2, 0x3, RZ, 0xc0, !PT ;  /* 0x0000000302027812 */ /* 0x000fc800078ec0ff */
[----:B------:R-:W-:-:S07]  /*1040*/  ISETP.NE.AND P1, PT, R2, RZ, PT ;  /* 0x000000ff0200720c */ /* 0x000fce0003f25270 */
[----:B------:R-:W-:Y:S06]  /*1050*/  @!P0 BRA `(.L_x_51) ;  /* 0x0000000000288947 */ /* 0x000fec0003800000 */
[C---:B------:R-:W-:Y:S01]  /*1060*/  IMAD R3, R9.reuse, 0x4, R8 ;  /* 0x0000000409037824 */ /* 0x040fe200078e0208 */
[----:B------:R-:W-:-:S04]  /*1070*/  IADD3 R9, PT, PT, R9, 0x4, RZ ;  /* 0x0000000409097810 */ /* 0x000fc80007ffe0ff */
[----:B------:R-:W1:Y:S04]  /*1080*/  LDS R11, [R3] ;  /* 0x00000000030b7984 */ /* 0x000e680000000800 */
[----:B------:R-:W0:Y:S04]  /*1090*/  LDS R10, [R3+0x4] ;  /* 0x00000400030a7984 */ /* 0x000e280000000800 */
[----:B------:R-:W2:Y:S04]  /*10a0*/  LDS R13, [R3+0x8] ;  /* 0x00000800030d7984 */ /* 0x000ea80000000800 */
[----:B------:R-:W3:Y:S01]  /*10b0*/  LDS R15, [R3+0xc] ;  /* 0x00000c00030f7984 */ /* 0x000ee20000000800 */
[----:B-1----:R-:W-:-:S04]  /*10c0*/  FADD R11, R18, R11 ;  /* 0x0000000b120b7221 */ /* 0x002fc80000000000 */
[----:B0-----:R-:W-:-:S04]  /*10d0*/  FADD R10, R11, R10 ;  /* 0x0000000a0b0a7221 */ /* 0x001fc80000000000 */
[----:B--2---:R-:W-:-:S04]  /*10e0*/  FADD R10, R10, R13 ;  /* 0x0000000d0a0a7221 */ /* 0x004fc80000000000 */
[----:B---3--:R-:W-:-:S07]  /*10f0*/  FADD R18, R10, R15 ;  /* 0x0000000f0a127221 */ /* 0x008fce0000000000 */
.L_x_51:
[----:B------:R-:W-:Y:S05]  /*1100*/  BSYNC.RECONVERGENT B2 ;  /* 0x0000000000027941 */ /* 0x000fea0003800200 */
.L_x_50:
[----:B------:R-:W-:Y:S05]  /*1110*/  @!P1 BRA `(.L_x_43) ;  /* 0x0000000000209947 */ /* 0x000fea0003800000 */
[----:B------:R-:W-:Y:S02]  /*1120*/  IMAD R8, R9, 0x4, R8 ;  /* 0x0000000409087824 */ /* 0x000fe400078e0208 */
[----:B------:R-:W-:-:S07]  /*1130*/  IMAD.MOV R2, RZ, RZ, -R2 ;  /* 0x000000ffff027224 */ /* 0x000fce00078e0a02 */
.L_x_52:
[----:B------:R0:W1:Y:S01]  /*1140*/  LDS R3, [R8] ;  /* 0x0000000008037984 */ /* 0x0000620000000800 */
[----:B------:R-:W-:-:S05]  /*1150*/  VIADD R2, R2, 0x1 ;  /* 0x0000000102027836 */ /* 0x000fca0000000000 */
[----:B------:R-:W-:Y:S01]  /*1160*/  ISETP.NE.AND P0, PT, R2, RZ, PT ;  /* 0x000000ff0200720c */ /* 0x000fe20003f05270 */
[----:B0-----:R-:W-:Y:S02]  /*1170*/  VIADD R8, R8, 0x4 ;  /* 0x0000000408087836 */ /* 0x001fe40000000000 */
[----:B-1----:R-:W-:-:S10]  /*1180*/  FADD R18, R3, R18 ;  /* 0x0000001203127221 */ /* 0x002fd40000000000 */
[----:B------:R-:W-:Y:S05]  /*1190*/  @P0 BRA `(.L_x_52) ;  /* 0xfffffffc00e80947 */ /* 0x000fea000383ffff */
.L_x_43:
[----:B------:R-:W-:Y:S05]  /*11a0*/  BSYNC.RECONVERGENT B0 ;  /* 0x0000000000007941 */ /* 0x000fea0003800200 */
.L_x_42:
[----:B-1----:R0:W-:Y:S02]  /*11b0*/  STS [R7], R18 ;  /* 0x0000001207007388 */ /* 0x0021e40000000800 */
.L_x_41:
[----:B------:R-:W-:Y:S05]  /*11c0*/  BSYNC.RECONVERGENT B1 ;  /* 0x0000000000017941 */ /* 0x000fea0003800200 */
.L_x_40:
[----:B------:R-:W-:Y:S06]  /*11d0*/  BAR.SYNC.DEFER_BLOCKING 0x0 ;  /* 0x0000000000007b1d */ /* 0x000fec0000010000 */
[----:B------:R-:W-:Y:S01]  /*11e0*/  BSSY.RECONVERGENT B0, `(.L_x_53) ;  /* 0x000000d000007945 */ /* 0x000fe20003800200 */
[----:B------:R-:W1:Y:S02]  /*11f0*/  LDS R3, [R6+0x80] ;  /* 0x0000800006037984 */ /* 0x000e640000000800 */
[----:B-1----:R-:W0:Y:S08]  /*1200*/  MUFU.RCP R2, R3 ;  /* 0x0000000300027308 */ /* 0x002e300000001000 */
[----:B------:R-:W1:Y:S01]  /*1210*/  FCHK P0, R0, R3 ;  /* 0x0000000300007302 */ /* 0x000e620000000000 */
[----:B0-----:R-:W-:-:S04]  /*1220*/  FFMA R7, -R3, R2, 1 ;  /* 0x3f80000003077423 */ /* 0x001fc80000000102 */
[----:B------:R-:W-:-:S04]  /*1230*/  FFMA R7, R2, R7, R2 ;  /* 0x0000000702077223 */ /* 0x000fc80000000002 */
[----:B------:R-:W-:-:S04]  /*1240*/  FFMA R2, R0, R7, RZ ;  /* 0x0000000700027223 */ /* 0x000fc800000000ff */
[----:B------:R-:W-:-:S04]  /*1250*/  FFMA R8, -R3, R2, R0 ;  /* 0x0000000203087223 */ /* 0x000fc80000000100 */
[----:B------:R-:W-:Y:S01]  /*1260*/  FFMA R7, R7, R8, R2 ;  /* 0x0000000807077223 */ /* 0x000fe20000000002 */
[----:B-1----:R-:W-:Y:S06]  /*1270*/  @!P0 BRA `(.L_x_54) ;  /* 0x00000000000c8947 */ /* 0x002fec0003800000 */
[----:B------:R-:W-:-:S07]  /*1280*/  MOV R2, 0x12a0 ;  /* 0x000012a000027802 */ /* 0x000fce0000000f00 */
[----:B------:R-:W-:Y:S05]  /*1290*/  CALL.REL.NOINC `($__internal_2_$__cuda_sm3x_div_rn_noftz_f32_slowpath) ;  /* 0x0000000000107944 */ /* 0x000fea0003c00000 */
[----:B------:R-:W-:-:S07]  /*12a0*/  MOV R7, R0 ;  /* 0x0000000000077202 */ /* 0x000fce0000000f00 */
.L_x_54:
[----:B------:R-:W-:Y:S05]  /*12b0*/  BSYNC.RECONVERGENT B0 ;  /* 0x0000000000007941 */ /* 0x000fea0003800200 */
.L_x_53:
[----:B------:R-:W-:Y:S01]  /*12c0*/  STG.E desc[UR4][R4.64], R7 ;  /* 0x0000000704007986 */ /* 0x000fe2000c101904 */
[----:B------:R-:W-:Y:S05]  /*12d0*/  EXIT ;  /* 0x000000000000794d */ /* 0x000fea0003800000 */
        .weak           $__internal_2_$__cuda_sm3x_div_rn_noftz_f32_slowpath
        .type           $__internal_2_$__cuda_sm3x_div_rn_noftz_f32_slowpath,@function
        .size           $__internal_2_$__cuda_sm3x_div_rn_noftz_f32_slowpath,(.L_x_78 - $__internal_2_$__cuda_sm3x_div_rn_noftz_f32_slowpath)
$__internal_2_$__cuda_sm3x_div_rn_noftz_f32_slowpath:
[--C-:B------:R-:W-:Y:S01]  /*12e0*/  SHF.R.U32.HI R7, RZ, 0x17, R3.reuse ;  /* 0x00000017ff077819 */ /* 0x100fe20000011603 */
[----:B------:R-:W-:Y:S01]  /*12f0*/  BSSY.RECONVERGENT B1, `(.L_x_55) ;  /* 0x0000064000017945 */ /* 0x000fe20003800200 */
[--C-:B------:R-:W-:Y:S01]  /*1300*/  SHF.R.U32.HI R6, RZ, 0x17, R0.reuse ;  /* 0x00000017ff067819 */ /* 0x100fe20000011600 */
[----:B------:R-:W-:Y:S01]  /*1310*/  IMAD.MOV.U32 R9, RZ, RZ, R3 ;  /* 0x000000ffff097224 */ /* 0x000fe200078e0003 */
[----:B------:R-:W-:Y:S02]  /*1320*/  LOP3.LUT R7, R7, 0xff, RZ, 0xc0, !PT ;  /* 0x000000ff07077812 */ /* 0x000fe400078ec0ff */
[----:B------:R-:W-:Y:S01]  /*1330*/  LOP3.LUT R12, R6, 0xff, RZ, 0xc0, !PT ;  /* 0x000000ff060c7812 */ /* 0x000fe200078ec0ff */
[----:B------:R-:W-:Y:S02]  /*1340*/  IMAD.MOV.U32 R6, RZ, RZ, R0 ;  /* 0x000000ffff067224 */ /* 0x000fe400078e0000 */
[----:B------:R-:W-:Y:S02]  /*1350*/  VIADD R10, R7, 0xffffffff ;  /* 0xffffffff070a7836 */ /* 0x000fe40000000000 */
[----:B------:R-:W-:-:S03]  /*1360*/  VIADD R11, R12, 0xffffffff ;  /* 0xffffffff0c0b7836 */ /* 0x000fc60000000000 */
[----:B------:R-:W-:-:S04]  /*1370*/  ISETP.GT.U32.AND P0, PT, R10, 0xfd, PT ;  /* 0x000000fd0a00780c */ /* 0x000fc80003f04070 */
[----:B------:R-:W-:-:S13]  /*1380*/  ISETP.GT.U32.OR P0, PT, R11, 0xfd, P0 ;  /* 0x000000fd0b00780c */ /* 0x000fda0000704470 */
[----:B------:R-:W-:Y:S01]  /*1390*/  @!P0 MOV R8, RZ ;  /* 0x000000ff00088202 */ /* 0x000fe20000000f00 */
        /* <DEDUP_REMOVED lines=24> */
.L_x_56:
[----:B------:R-:W-:Y:S01]  /*1520*/  LEA R0, R7, 0xc0800000, 0x17 ;  /* 0xc080000007007811 */ /* 0x000fe200078eb8ff */
[----:B------:R-:W-:Y:S01]  /*1530*/  BSSY.RECONVERGENT B2, `(.L_x_61) ;  /* 0x0000036000027945 */ /* 0x000fe20003800200 */
[----:B------:R-:W-:-:S03]  /*1540*/  IADD3 R3, PT, PT, R12, -0x7f, RZ ;  /* 0xffffff810c037810 */ /* 0x000fc60007ffe0ff */
[----:B------:R-:W-:Y:S01]  /*1550*/  IMAD.IADD R9, R9, 0x1, -R0 ;  /* 0x0000000109097824 */ /* 0x000fe200078e0a00 */
[C---:B------:R-:W-:Y:S01]  /*1560*/  IADD3 R7, PT, PT, R3.reuse, 0x7f, -R7 ;  /* 0x0000007f03077810 */ /* 0x040fe20007ffe807 */
[----:B------:R-:W-:Y:S02]  /*1570*/  IMAD R0, R3, -0x800000, R6 ;  /* 0xff80000003007824 */ /* 0x000fe400078e0206 */
[----:B------:R-:W0:Y:S01]  /*1580*/  MUFU.RCP R10, R9 ;  /* 0x00000009000a7308 */ /* 0x000e220000001000 */
[----:B------:R-:W-:Y:S01]  /*1590*/  FADD.FTZ R11, -R9, -RZ ;  /* 0x800000ff090b7221 */ /* 0x000fe20000010100 */
[----:B------:R-:W-:-:S03]  /*15a0*/  IMAD.IADD R7, R7, 0x1, R8 ;  /* 0x0000000107077824 */ /* 0x000fc600078e0208 */
[----:B0-----:R-:W-:-:S04]  /*15b0*/  FFMA R13, R10, R11, 1 ;  /* 0x3f8000000a0d7423 */ /* 0x001fc8000000000b */
        /* <DEDUP_REMOVED lines=19> */
[-CC-:B------:R-:W-:Y:S01]  /*16f0*/  FFMA.RZ R3, R15, R11.reuse, R6.reuse ;  /* 0x0000000b0f037223 */ /* 0x180fe2000000c006 */
[C---:B------:R-:W-:Y:S01]  /*1700*/  VIADD R8, R9.reuse, 0x20 ;  /* 0x0000002009087836 */ /* 0x040fe20000000000 */
[C---:B------:R-:W-:Y:S02]  /*1710*/  ISETP.NE.AND P2, PT, R9.reuse, RZ, PT ;  /* 0x000000ff0900720c */ /* 0x040fe40003f45270 */
[----:B------:R-:W-:Y:S02]  /*1720*/  ISETP.NE.AND P1, PT, R9, RZ, PT ;  /* 0x000000ff0900720c */ /* 0x000fe40003f25270 */
[----:B------:R-:W-:Y:S01]  /*1730*/  LOP3.LUT R7, R3, 0x7fffff, RZ, 0xc0, !PT ;  /* 0x007fffff03077812 */ /* 0x000fe200078ec0ff */
[CCC-:B------:R-:W-:Y:S01]  /*1740*/  FFMA.RP R3, R15.reuse, R11.reuse, R6.reuse ;  /* 0x0000000b0f037223 */ /* 0x1c0fe20000008006 */
[----:B------:R-:W-:Y:S01]  /*1750*/  FFMA.RM R6, R15, R11, R6 ;  /* 0x0000000b0f067223 */ /* 0x000fe20000004006 */
[----:B------:R-:W-:Y:S02]  /*1760*/  IADD3 R9, PT, PT, -R9, RZ, RZ ;  /* 0x000000ff09097210 */ /* 0x000fe40007ffe1ff */
        /* <DEDUP_REMOVED lines=14> */
.L_x_63:
[----:B------:R-:W-:-:S04]  /*1850*/  LOP3.LUT R0, R0, 0x80000000, RZ, 0xc0, !PT ;  /* 0x8000000000007812 */ /* 0x000fc800078ec0ff */
[----:B------:R-:W-:Y:S01]  /*1860*/  LOP3.LUT R0, R0, 0x7f800000, RZ, 0xfc, !PT ;  /* 0x7f80000000007812 */ /* 0x000fe200078efcff */
[----:B------:R-:W-:Y:S06]  /*1870*/  BRA `(.L_x_64) ;  /* 0x0000000000047947 */ /* 0x000fec0003800000 */
.L_x_62:
[----:B------:R-:W-:-:S07]  /*1880*/  IMAD R0, R7, 0x800000, R0 ;  /* 0x0080000007007824 */ /* 0x000fce00078e0200 */
.L_x_64:
[----:B------:R-:W-:Y:S05]  /*1890*/  BSYNC.RECONVERGENT B2 ;  /* 0x0000000000027941 */ /* 0x000fea0003800200 */
.L_x_61:
[----:B------:R-:W-:Y:S05]  /*18a0*/  BRA `(.L_x_65) ;  /* 0x0000000000207947 */ /* 0x000fea0003800000 */
.L_x_60:
[----:B------:R-:W-:-:S04]  /*18b0*/  LOP3.LUT R0, R9, 0x80000000, R6, 0x48, !PT ;  /* 0x8000000009007812 */ /* 0x000fc800078e4806 */
[----:B------:R-:W-:Y:S01]  /*18c0*/  LOP3.LUT R0, R0, 0x7f800000, RZ, 0xfc, !PT ;  /* 0x7f80000000007812 */ /* 0x000fe200078efcff */
[----:B------:R-:W-:Y:S06]  /*18d0*/  BRA `(.L_x_65) ;  /* 0x0000000000147947 */ /* 0x000fec0003800000 */
.L_x_59:
[----:B------:R-:W-:Y:S01]  /*18e0*/  LOP3.LUT R0, R9, 0x80000000, R6, 0x48, !PT ;  /* 0x8000000009007812 */ /* 0x000fe200078e4806 */
[----:B------:R-:W-:Y:S06]  /*18f0*/  BRA `(.L_x_65) ;  /* 0x00000000000c7947 */ /* 0x000fec0003800000 */
.L_x_58:
[----:B------:R-:W0:Y:S01]  /*1900*/  MUFU.RSQ R0, -QNAN ;  /* 0xffc0000000007908 */ /* 0x000e220000001400 */
[----:B------:R-:W-:Y:S05]  /*1910*/  BRA `(.L_x_65) ;  /* 0x0000000000047947 */ /* 0x000fea0003800000 */
.L_x_57:
[----:B------:R-:W-:-:S07]  /*1920*/  FADD.FTZ R0, R0, R3 ;  /* 0x0000000300007221 */ /* 0x000fce0000010000 */
.L_x_65:
[----:B------:R-:W-:Y:S05]  /*1930*/  BSYNC.RECONVERGENT B1 ;  /* 0x0000000000017941 */ /* 0x000fea0003800200 */
.L_x_55:
[----:B------:R-:W-:-:S04]  /*1940*/  IMAD.MOV.U32 R3, RZ, RZ, 0x0 ;  /* 0x00000000ff037424 */ /* 0x000fc800078e00ff */
[----:B0-----:R-:W-:Y:S05]  /*1950*/  RET.REL.NODEC R2 `(_Z34optimizedFusedScaleSoftmaxKernelV2Pfiif) ;  /* 0xffffffe402a87950 */ /* 0x001fea0003c3ffff */
.L_x_66:
        /* <DEDUP_REMOVED lines=10> */
.L_x_78:


//--------------------- .text._Z24matMulKernelTransposedV2PKfS0_Pfiii --------------------------
	.section	.text._Z24matMulKernelTransposedV2PKfS0_Pfiii,"ax",@progbits
	.align	128
        .global         _Z24matMulKernelTransposedV2PKfS0_Pfiii
        .type           _Z24matMulKernelTransposedV2PKfS0_Pfiii,@function
        .size           _Z24matMulKernelTransposedV2PKfS0_Pfiii,(.L_x_83 - _Z24matMulKernelTransposedV2PKfS0_Pfiii)
        .other          _Z24matMulKernelTransposedV2PKfS0_Pfiii,@"STO_CUDA_ENTRY STV_DEFAULT"
_Z24matMulKernelTransposedV2PKfS0_Pfiii:
.text._Z24matMulKernelTransposedV2PKfS0_Pfiii:
[----:B------:R-:W-:Y:S01]  /*0000*/  LDC R1, c[0x0][0x37c] ;  /* 0x0000df00ff017b82 */ /* 0x000fe20000000800 */
[----:B------:R-:W0:Y:S01]  /*0010*/  S2R R26, SR_CTAID.Y ;  /* 0x00000000001a7919 */ /* 0x000e220000002600 */
[----:B------:R-:W1:Y:S01]  /*0020*/  LDCU UR10, c[0x0][0x3a0] ;  /* 0x00007400ff0a77ac */ /* 0x000e620008000800 */
[----:B------:R-:W-:Y:S01]  /*0030*/  HFMA2 R7, -RZ, RZ, 0, 0 ;  /* 0x00000000ff077431 */ /* 0x000fe200000001ff */
[----:B------:R-:W0:Y:S01]  /*0040*/  S2R R24, SR_TID.Y ;  /* 0x0000000000187919 */ /* 0x000e220000002200 */
[----:B------:R-:W2:Y:S01]  /*0050*/  LDCU.64 UR8, c[0x0][0x358] ;  /* 0x00006b00ff0877ac */ /* 0x000ea20008000a00 */
[----:B------:R-:W3:Y:S01]  /*0060*/  S2R R25, SR_CTAID.X ;  /* 0x0000000000197919 */ /* 0x000ee20000002500 */
[----:B------:R-:W3:Y:S01]  /*0070*/  S2R R23, SR_TID.X ;  /* 0x0000000000177919 */ /* 0x000ee20000002100 */
[----:B-1----:R-:W-:Y:S01]  /*0080*/  UISETP.GE.AND UP0, UPT, UR10, 0x1, UPT ;  /* 0x000000010a00788c */ /* 0x002fe2000bf06270 */
[----:B0-----:R-:W-:Y:S02]  /*0090*/  LEA R26, R26, R24, 0x5 ;  /* 0x000000181a1a7211 */ /* 0x001fe400078e28ff */
[----:B---3--:R-:W-:-:S06]  /*00a0*/  LEA R25, R25, R23, 0x5 ;  /* 0x0000001719197211 */ /* 0x008fcc00078e28ff */
[----:B--2---:R-:W-:Y:S05]  /*00b0*/  BRA.U !UP0, `(.L_x_67) ;  /* 0x0000000508687547 */ /* 0x004fea000b800000 */
[----:B------:R-:W0:Y:S01]  /*00c0*/  S2UR UR7, SR_CgaCtaId ;  /* 0x00000000000779c3 */ /* 0x000e220000008800 */
[----:B------:R-:W-:Y:S01]  /*00d0*/  UMOV UR5, 0x400 ;  /* 0x0000040000057882 */ /* 0x000fe20000000000 */
[----:B------:R-:W-:Y:S01]  /*00e0*/  UIADD3 UR4, UPT, UPT, UR10, 0x1f, URZ ;  /* 0x0000001f0a047890 */ /* 0x000fe2000fffe0ff */
[----:B------:R-:W-:Y:S01]  /*00f0*/  MOV R7, RZ ;  /* 0x000000ff00077202 */ /* 0x000fe20000000f00 */
[----:B------:R-:W-:Y:S01]  /*0100*/  UIADD3 UR6, UPT, UPT, UR5, 0x1000, URZ ;  /* 0x0000100005067890 */ /* 0x000fe2000fffe0ff */
[----:B------:R-:W-:Y:S01]  /*0110*/  IMAD R22, R25, UR10, R24 ;  /* 0x0000000a19167c24 */ /* 0x000fe2000f8e0218 */
[----:B------:R-:W-:Y:S01]  /*0120*/  USHF.R.U32.HI UR4, URZ, 0x5, UR4 ;  /* 0x00000005ff047899 */ /* 0x000fe20008011604 */
[----:B------:R-:W-:Y:S01]  /*0130*/  IMAD R21, R26, UR10, R23 ;  /* 0x0000000a1a157c24 */ /* 0x000fe2000f8e0217 */
[----:B------:R-:W1:Y:S01]  /*0140*/  LDCU UR13, c[0x0][0x3a0] ;  /* 0x00007400ff0d77ac */ /* 0x000e620008000800 */
[----:B------:R-:W2:Y:S01]  /*0150*/  LDCU UR11, c[0x0][0x398] ;  /* 0x00007300ff0b77ac */ /* 0x000ea20008000800 */
[----:B------:R-:W3:Y:S01]  /*0160*/  LDCU UR12, c[0x0][0x39c] ;  /* 0x00007380ff0c77ac */ /* 0x000ee20008000800 */
[----:B------:R-:W-:-:S02]  /*0170*/  UIADD3 UR4, UPT, UPT, -UR4, URZ, URZ ;  /* 0x000000ff04047290 */ /* 0x000fc4000fffe1ff */
[----:B0-----:R-:W-:Y:S02]  /*0180*/  ULEA UR5, UR7, UR5, 0x18 ;  /* 0x0000000507057291 */ /* 0x001fe4000f8ec0ff */
[----:B------:R-:W-:-:S04]  /*0190*/  ULEA UR6, UR7, UR6, 0x18 ;  /* 0x0000000607067291 */ /* 0x000fc8000f8ec0ff */
[C---:B------:R-:W-:Y:S02]  /*01a0*/  LEA R20, R24.reuse, UR5, 0x7 ;  /* 0x0000000518147c11 */ /* 0x040fe4000f8e38ff */
[----:B------:R-:W-:Y:S02]  /*01b0*/  LEA R0, R24, UR6, 0x7 ;  /* 0x0000000618007c11 */ /* 0x000fe4000f8e38ff */
[C---:B------:R-:W-:Y:S02]  /*01c0*/  LEA R3, R23.reuse, R20, 0x2 ;  /* 0x0000001417037211 */ /* 0x040fe400078e10ff */
[C---:B------:R-:W-:Y:S02]  /*01d0*/  LEA R2, R23.reuse, UR6, 0x7 ;  /* 0x0000000617027c11 */ /* 0x040fe4000f8e38ff */
[----:B-123--:R-:W-:-:S07]  /*01e0*/  LEA R0, R23, R0, 0x2 ;  /* 0x0000000017007211 */ /* 0x00efce00078e10ff */
.L_x_68:
[----:B------:R-:W-:Y:S01]  /*01f0*/  ISETP.GE.U32.AND P1, PT, R23, UR13, PT ;  /* 0x0000000d17007c0c */ /* 0x000fe2000bf26070 */
[----:B------:R-:W-:Y:S01]  /*0200*/  HFMA2 R9, -RZ, RZ, 0, 0 ;  /* 0x00000000ff097431 */ /* 0x000fe200000001ff */
[----:B------:R-:W-:Y:S02]  /*0210*/  ISETP.GE.U32.AND P0, PT, R24, UR13, PT ;  /* 0x0000000d18007c0c */ /* 0x000fe4000bf06070 */
[----:B------:R-:W-:Y:S02]  /*0220*/  ISETP.GE.OR P1, PT, R26, UR11, P1 ;  /* 0x0000000b1a007c0c */ /* 0x000fe40008f26670 */
[----:B------:R-:W-:Y:S02]  /*0230*/  ISETP.GE.OR P0, PT, R25, UR12, P0 ;  /* 0x0000000c19007c0c */ /* 0x000fe40008706670 */
[----:B------:R-:W-:-:S09]  /*0240*/  MOV R27, RZ ;  /* 0x000000ff001b7202 */ /* 0x000fd20000000f00 */
[----:B------:R-:W0:Y:S08]  /*0250*/  @!P1 LDC.64 R28, c[0x0][0x380] ;  /* 0x0000e000ff1c9b82 */ /* 0x000e300000000a00 */
[----:B------:R-:W1:Y:S01]  /*0260*/  @!P0 LDC.64 R4, c[0x0][0x388] ;  /* 0x0000e200ff048b82 */ /* 0x000e620000000a00 */
[----:B0-----:R-:W-:-:S05]  /*0270*/  @!P1 IMAD.WIDE.U32 R28, R21, 0x4, R28 ;  /* 0x00000004151c9825 */ /* 0x001fca00078e001c */
[----:B------:R-:W2:Y:S01]  /*0280*/  @!P1 LDG.E.CONSTANT R27, desc[UR8][R28.64] ;  /* 0x000000081c1b9981 */ /* 0x000ea2000c1e9900 */
[----:B-1----:R-:W-:-:S05]  /*0290*/  @!P0 IMAD.WIDE.U32 R4, R22, 0x4, R4 ;  /* 0x0000000416048825 */ /* 0x002fca00078e0004 */
[----:B------:R-:W3:Y:S04]  /*02a0*/  @!P0 LDG.E.CONSTANT R9, desc[UR8][R4.64] ;  /* 0x0000000804098981 */ /* 0x000ee8000c1e9900 */
[----:B--2---:R-:W-:Y:S04]  /*02b0*/  STS [R3], R27 ;  /* 0x0000001b03007388 */ /* 0x004fe80000000800 */
[----:B---3--:R-:W-:Y:S01]  /*02c0*/  STS [R0], R9 ;  /* 0x0000000900007388 */ /* 0x008fe20000000800 */
[----:B------:R-:W-:Y:S06]  /*02d0*/  BAR.SYNC.DEFER_BLOCKING 0x0 ;  /* 0x0000000000007b1d */ /* 0x000fec0000010000 */
[----:B------:R-:W-:Y:S04]  /*02e0*/  LDS.128 R12, [R20] ;  /* 0x00000000140c7984 */ /* 0x000fe80000000c00 */
[----:B------:R-:W0:Y:S04]  /*02f0*/  LDS.128 R16, [R2] ;  /* 0x0000000002107984 */ /* 0x000e280000000c00 */
[----:B------:R-:W-:Y:S01]  /*0300*/  LDS.128 R8, [R20+0x10] ;  /* 0x0000100014087984 */ /* 0x000fe20000000c00 */
[----:B0-----:R-:W-:-:S03]  /*0310*/  FFMA R12, R12, R16, R7 ;  /* 0x000000100c0c7223 */ /* 0x001fc60000000007 */
[----:B------:R-:W0:Y:S01]  /*0320*/  LDS.128 R4, [R2+0x10] ;  /* 0x0000100002047984 */ /* 0x000e220000000c00 */
[----:B------:R-:W-:-:S04]  /*0330*/  FFMA R13, R13, R17, R12 ;  /* 0x000000110d0d7223 */ /* 0x000fc8000000000c */
[----:B------:R-:W-:-:S04]  /*0340*/  FFMA R14, R14, R18, R13 ;  /* 0x000000120e0e7223 */ /* 0x000fc8000000000d */
[----:B------:R-:W-:Y:S02]  /*0350*/  FFMA R15, R15, R19, R14 ;  /* 0x000000130f0f7223 */ /* 0x000fe4000000000e */
[----:B------:R-:W-:Y:S02]  /*0360*/  LDS.128 R16, [R20+0x20] ;  /* 0x0000200014107984 */ /* 0x000fe40000000c00 */
[----:B0-----:R-:W-:Y:S02]  /*0370*/  FFMA R4, R8, R4, R15 ;  /* 0x0000000408047223 */ /* 0x001fe4000000000f */
[----:B------:R-:W0:Y:S02]  /*0380*/  LDS.128 R12, [R2+0x20] ;  /* 0x00002000020c7984 */ /* 0x000e240000000c00 */
        /* <DEDUP_REMOVED lines=31> */
[----:B------:R-:W-:Y:S01]  /*0580*/  FFMA R14, R14, R18, R13 ;  /* 0x000000120e0e7223 */ /* 0x000fe2000000000d */
[----:B------:R-:W-:-:S03]  /*0590*/  UIADD3 UR4, UPT, UPT, UR4, 0x1, URZ ;  /* 0x0000000104047890 */ /* 0x000fc6000fffe0ff */
[----:B------:R-:W-:Y:S01]  /*05a0*/  FFMA R15, R15, R19, R14 ;  /* 0x000000130f0f7223 */ /* 0x000fe2000000000e */
[----:B------:R-:W-:Y:S01]  /*05b0*/  UISETP.NE.AND UP0, UPT, UR4, URZ, UPT ;  /* 0x000000ff0400728c */ /* 0x000fe2000bf05270 */
[----:B------:R-:W-:Y:S02]  /*05c0*/  IADD3 R24, PT, PT, R24, 0x20, RZ ;  /* 0x0000002018187810 */ /* 0x000fe40007ffe0ff */
[----:B------:R-:W-:Y:S02]  /*05d0*/  IADD3 R23, PT, PT, R23, 0x20, RZ ;  /* 0x0000002017177810 */ /* 0x000fe40007ffe0ff */
[----:B------:R-:W-:Y:S02]  /*05e0*/  IADD3 R21, PT, PT, R21, 0x20, RZ ;  /* 0x0000002015157810 */ /* 0x000fe40007ffe0ff */
[----:B------:R-:W-:Y:S01]  /*05f0*/  IADD3 R22, PT, PT, R22, 0x20, RZ ;  /* 0x0000002016167810 */ /* 0x000fe20007ffe0ff */
[----:B0-----:R-:W-:-:S04]  /*0600*/  FFMA R4, R4, R8, R15 ;  /* 0x0000000804047223 */ /* 0x001fc8000000000f */
[----:B------:R-:W-:-:S04]  /*0610*/  FFMA R5, R5, R9, R4 ;  /* 0x0000000905057223 */ /* 0x000fc80000000004 */
[----:B------:R-:W-:-:S04]  /*0620*/  FFMA R6, R6, R10, R5 ;  /* 0x0000000a06067223 */ /* 0x000fc80000000005 */
[----:B------:R-:W-:Y:S01]  /*0630*/  FFMA R7, R7, R11, R6 ;  /* 0x0000000b07077223 */ /* 0x000fe20000000006 */
[----:B------:R-:W-:Y:S06]  /*0640*/  BAR.SYNC.DEFER_BLOCKING 0x0 ;  /* 0x0000000000007b1d */ /* 0x000fec0000010000 */
[----:B------:R-:W-:Y:S05]  /*0650*/  BRA.U UP0, `(.L_x_68) ;  /* 0xfffffff900e47547 */ /* 0x000fea000b83ffff */
.L_x_67:
[----:B------:R-:W0:Y:S02]  /*0660*/  LDCU.64 UR4, c[0x0][0x398] ;  /* 0x00007300ff0477ac */ /* 0x000e240008000a00 */
[----:B0-----:R-:W-:-:S04]  /*0670*/  ISETP.GE.AND P0, PT, R25, UR5, PT ;  /* 0x0000000519007c0c */ /* 0x001fc8000bf06270 */
[----:B------:R-:W-:-:S13]  /*0680*/  ISETP.GE.OR P0, PT, R26, UR4, P0 ;  /* 0x000000041a007c0c */ /* 0x000fda0008706670 */
[----:B------:R-:W-:Y:S05]  /*0690*/  @P0 EXIT ;  /* 0x000000000000094d */ /* 0x000fea0003800000 */
[----:B------:R-:W0:Y:S01]  /*06a0*/  LDC.64 R2, c[0x0][0x390] ;  /* 0x0000e400ff027b82 */ /* 0x000e220000000a00 */
[----:B------:R-:W-:-:S04]  /*06b0*/  IMAD R25, R26, UR5, R25 ;  /* 0x000000051a197c24 */ /* 0x000fc8000f8e0219 */
[----:B0-----:R-:W-:-:S05]  /*06c0*/  IMAD.WIDE R2, R25, 0x4, R2 ;  /* 0x0000000419027825 */ /* 0x001fca00078e0202 */
[----:B------:R-:W-:Y:S01]  /*06d0*/  STG.E desc[UR8][R2.64], R7 ;  /* 0x0000000702007986 */ /* 0x000fe2000c101908 */
[----:B------:R-:W-:Y:S05]  /*06e0*/  EXIT ;  /* 0x000000000000794d */ /* 0x000fea0003800000 */
.L_x_69:
        /* <DEDUP_REMOVED lines=9> */
.L_x_83:


//--------------------- .text._Z28optimizedTiledMatMulKernelV2PKfS0_Pfiiii --------------------------
	.section	.text._Z28optimizedTiledMatMulKernelV2PKfS0_Pfiiii,"ax",@progbits
	.align	128
        .global         _Z28optimizedTiledMatMulKernelV2PKfS0_Pfiiii
        .type           _Z28optimizedTiledMatMulKernelV2PKfS0_Pfiiii,@function
        .size           _Z28optimizedTiledMatMulKernelV2PKfS0_Pfiiii,(.L_x_84 - _Z28optimizedTiledMatMulKernelV2PKfS0_Pfiiii)
        .other          _Z28optimizedTiledMatMulKernelV2PKfS0_Pfiiii,@"STO_CUDA_ENTRY STV_DEFAULT"
_Z28optimizedTiledMatMulKernelV2PKfS0_Pfiiii:
.text._Z28optimizedTiledMatMulKernelV2PKfS0_Pfiiii:
        /* <DEDUP_REMOVED lines=13> */
[----:B------:R-:W1:Y:S01]  /*00d0*/  LDCU UR11, c[0x0][0x3a4] ;  /* 0x00007480ff0b77ac */ /* 0x000e620008000800 */
[----:B------:R-:W-:Y:S01]  /*00e0*/  MOV R21, RZ ;  /* 0x000000ff00157202 */ /* 0x000fe20000000f00 */
[----:B------:R-:W-:Y:S01]  /*00f0*/  IMAD R6, R19, UR10, R16 ;  /* 0x0000000a13067c24 */ /* 0x000fe2000f8e0210 */
[----:B------:R-:W-:Y:S01]  /*0100*/  UMOV UR5, 0x400 ;  /* 0x0000040000057882 */ /* 0x000fe20000000000 */
[----:B------:R-:W-:-:S03]  /*0110*/  UIADD3 UR4, UPT, UPT, UR10, 0x1f, URZ ;  /* 0x0000001f0a047890 */ /* 0x000fc6000fffe0ff */
[----:B------:R-:W2:Y:S01]  /*0120*/  LDC R0, c[0x0][0x3a4] ;  /* 0x0000e900ff007b82 */ /* 0x000ea20000000800 */
[----:B------:R-:W-:Y:S02]  /*0130*/  UIADD3 UR6, UPT, UPT, UR5, 0x1000, URZ ;  /* 0x0000100005067890 */ /* 0x000fe4000fffe0ff */
[----:B------:R-:W-:Y:S01]  /*0140*/  USHF.R.U32.HI UR4, URZ, 0x5, UR4 ;  /* 0x00000005ff047899 */ /* 0x000fe20008011604 */
[----:B------:R-:W3:Y:S01]  /*0150*/  LDCU UR14, c[0x0][0x3a0] ;  /* 0x00007400ff0e77ac */ /* 0x000ee20008000800 */
[----:B------:R-:W4:Y:S01]  /*0160*/  LDCU UR12, c[0x0][0x398] ;  /* 0x00007300ff0c77ac */ /* 0x000f220008000800 */
[----:B-1----:R-:W-:Y:S01]  /*0170*/  IMAD R7, R17, UR11, R16 ;  /* 0x0000000b11077c24 */ /* 0x002fe2000f8e0210 */
[----:B------:R-:W1:Y:S04]  /*0180*/  LDCU UR13, c[0x0][0x39c] ;  /* 0x00007380ff0d77ac */ /* 0x000e680008000800 */
[----:B------:R-:W-:Y:S01]  /*0190*/  LEA R7, R2, R7, 0x5 ;  /* 0x0000000702077211 */ /* 0x000fe200078e28ff */
[----:B0-----:R-:W-:-:S02]  /*01a0*/  ULEA UR5, UR7, UR5, 0x18 ;  /* 0x0000000507057291 */ /* 0x001fc4000f8ec0ff */
[----:B------:R-:W-:Y:S02]  /*01b0*/  ULEA UR6, UR7, UR6, 0x18 ;  /* 0x0000000607067291 */ /* 0x000fe4000f8ec0ff */
[----:B------:R-:W-:Y:S02]  /*01c0*/  UIADD3 UR4, UPT, UPT, -UR4, URZ, URZ ;  /* 0x000000ff04047290 */ /* 0x000fe4000fffe1ff */
[C---:B------:R-:W-:Y:S02]  /*01d0*/  LEA R5, R17.reuse, UR5, 0x7 ;  /* 0x0000000511057c11 */ /* 0x040fe4000f8e38ff */
[C---:B------:R-:W-:Y:S02]  /*01e0*/  LEA R3, R16.reuse, UR6, 0x2 ;  /* 0x0000000610037c11 */ /* 0x040fe4000f8e10ff */
[----:B------:R-:W-:Y:S02]  /*01f0*/  LEA R4, R16, R5, 0x2 ;  /* 0x0000000510047211 */ /* 0x000fe400078e10ff */
[----:B---34-:R-:W-:-:S07]  /*0200*/  LEA R2, R17, R3, 0x7 ;  /* 0x0000000311027211 */ /* 0x018fce00078e38ff */
.L_x_71:
[----:B------:R-:W-:Y:S01]  /*0210*/  ISETP.GE.U32.AND P1, PT, R16, UR14, PT ;  /* 0x0000000e10007c0c */ /* 0x000fe2000bf26070 */
[----:B------:R-:W-:Y:S01]  /*0220*/  HFMA2 R24, -RZ, RZ, 0, 0 ;  /* 0x00000000ff187431 */ /* 0x000fe200000001ff */
[----:B------:R-:W-:Y:S02]  /*0230*/  ISETP.GE.U32.AND P0, PT, R17, UR14, PT ;  /* 0x0000000e11007c0c */ /* 0x000fe4000bf06070 */
[----:B------:R-:W-:Y:S02]  /*0240*/  ISETP.GE.OR P1, PT, R19, UR12, P1 ;  /* 0x0000000c13007c0c */ /* 0x000fe40008f26670 */
[----:B-1----:R-:W-:Y:S02]  /*0250*/  ISETP.GE.OR P0, PT, R18, UR13, P0 ;  /* 0x0000000d12007c0c */ /* 0x002fe40008706670 */
[----:B------:R-:W-:-:S09]  /*0260*/  MOV R29, RZ ;  /* 0x000000ff001d7202 */ /* 0x000fd20000000f00 */
[----:B------:R-:W0:Y:S08]  /*0270*/  @!P1 LDC.64 R10, c[0x0][0x380] ;  /* 0x0000e000ff0a9b82 */ /* 0x000e300000000a00 */
[----:B------:R-:W1:Y:S01]  /*0280*/  @!P0 LDC.64 R8, c[0x0][0x388] ;  /* 0x0000e200ff088b82 */ /* 0x000e620000000a00 */
[----:B0-----:R-:W-:-:S05]  /*0290*/  @!P1 IMAD.WIDE.U32 R10, R6, 0x4, R10 ;  /* 0x00000004060a9825 */ /* 0x001fca00078e000a */
[----:B------:R-:W3:Y:S01]  /*02a0*/  @!P1 LDG.E.CONSTANT R29, desc[UR8][R10.64] ;  /* 0x000000080a1d9981 */ /* 0x000ee2000c1e9900 */
[----:B-1----:R-:W-:-:S05]  /*02b0*/  @!P0 IMAD.WIDE.U32 R22, R7, 0x4, R8 ;  /* 0x0000000407168825 */ /* 0x002fca00078e0008 */
[----:B------:R-:W4:Y:S01]  /*02c0*/  @!P0 LDG.E.CONSTANT R24, desc[UR8][R22.64] ;  /* 0x0000000816188981 */ /* 0x000f22000c1e9900 */
[----:B------:R-:W-:-:S04]  /*02d0*/  UIADD3 UR4, UPT, UPT, UR4, 0x1, URZ ;  /* 0x0000000104047890 */ /* 0x000fc8000fffe0ff */
[----:B------:R-:W-:Y:S01]  /*02e0*/  UISETP.NE.AND UP0, UPT, UR4, URZ, UPT ;  /* 0x000000ff0400728c */ /* 0x000fe2000bf05270 */
[----:B------:R-:W-:Y:S01]  /*02f0*/  IADD3 R17, PT, PT, R17, 0x20, RZ ;  /* 0x0000002011117810 */ /* 0x000fe20007ffe0ff */
[----:B---3--:R-:W-:Y:S04]  /*0300*/  STS [R4], R29 ;  /* 0x0000001d04007388 */ /* 0x008fe80000000800 */
[----:B----4-:R-:W-:Y:S01]  /*0310*/  STS [R2], R24 ;  /* 0x0000001802007388 */ /* 0x010fe20000000800 */
[----:B------:R-:W-:Y:S06]  /*0320*/  BAR.SYNC.DEFER_BLOCKING 0x0 ;  /* 0x0000000000007b1d */ /* 0x000fec0000010000 */
[----:B------:R-:W-:Y:S04]  /*0330*/  LDS R28, [R3] ;  /* 0x00000000031c7984 */ /* 0x000fe80000000800 */
[----:B------:R-:W0:Y:S04]  /*0340*/  LDS.128 R12, [R5] ;  /* 0x00000000050c7984 */ /* 0x000e280000000c00 */
[----:B------:R-:W1:Y:S04]  /*0350*/  LDS R23, [R3+0x80] ;  /* 0x0000800003177984 */ /* 0x000e680000000800 */
[----:B------:R-:W3:Y:S04]  /*0360*/  LDS R27, [R3+0x100] ;  /* 0x00010000031b7984 */ /* 0x000ee80000000800 */
[----:B------:R-:W4:Y:S04]  /*0370*/  LDS R26, [R3+0x180] ;  /* 0x00018000031a7984 */ /* 0x000f280000000800 */
[----:B------:R-:W-:Y:S04]  /*0380*/  LDS R25, [R3+0x200] ;  /* 0x0002000003197984 */ /* 0x000fe80000000800 */
[----:B------:R-:W5:Y:S04]  /*0390*/  LDS.128 R8, [R5+0x10] ;  /* 0x0000100005087984 */ /* 0x000f680000000c00 */
[----:B------:R-:W2:Y:S04]  /*03a0*/  LDS R20, [R3+0x280] ;  /* 0x0002800003147984 */ /* 0x000ea80000000800 */
[----:B------:R-:W-:Y:S04]  /*03b0*/  LDS R24, [R3+0x380] ;  /* 0x0003800003187984 */ /* 0x000fe80000000800 */
[----:B------:R-:W-:Y:S01]  /*03c0*/  LDS R22, [R3+0x480] ;  /* 0x0004800003167984 */ /* 0x000fe20000000800 */
[----:B0-----:R-:W-:-:S03]  /*03d0*/  FFMA R12, R12, R28, R21 ;  /* 0x0000001c0c0c7223 */ /* 0x001fc60000000015 */
[----:B------:R-:W0:Y:S01]  /*03e0*/  LDS R21, [R3+0x300] ;  /* 0x0003000003157984 */ /* 0x000e220000000800 */
[----:B-1----:R-:W-:-:S03]  /*03f0*/  FFMA R12, R23, R13, R12 ;  /* 0x0000000d170c7223 */ /* 0x002fc6000000000c */
[----:B------:R-:W-:Y:S01]  /*0400*/  LDS R23, [R3+0x400] ;  /* 0x0004000003177984 */ /* 0x000fe20000000800 */
[----:B---3--:R-:W-:-:S04]  /*0410*/  FFMA R27, R27, R14, R12 ;  /* 0x0000000e1b1b7223 */ /* 0x008fc8000000000c */
[----:B----4-:R-:W-:Y:S02]  /*0420*/  FFMA R27, R26, R15, R27 ;  /* 0x0000000f1a1b7223 */ /* 0x010fe4000000001b */
[----:B------:R-:W1:Y:S04]  /*0430*/  LDS.128 R12, [R5+0x20] ;  /* 0x00002000050c7984 */ /* 0x000e680000000c00 */
[----:B------:R-:W-:Y:S01]  /*0440*/  LDS R26, [R3+0x580] ;  /* 0x00058000031a7984 */ /* 0x000fe20000000800 */
[----:B-----5:R-:W-:-:S03]  /*0450*/  FFMA R27, R8, R25, R27 ;  /* 0x00000019081b7223 */ /* 0x020fc6000000001b */
[----:B------:R-:W3:Y:S01]  /*0460*/  LDS R25, [R3+0x500] ;  /* 0x0005000003197984 */ /* 0x000ee20000000800 */
[----:B--2---:R-:W-:-:S04]  /*0470*/  FFMA R20, R20, R9, R27 ;  /* 0x0000000914147223 */ /* 0x004fc8000000001b */
[----:B0-----:R-:W-:Y:S02]  /*0480*/  FFMA R21, R21, R10, R20 ;  /* 0x0000000a15157223 */ /* 0x001fe40000000014 */
[----:B------:R-:W-:Y:S02]  /*0490*/  LDS R20, [R3+0x680] ;  /* 0x0006800003147984 */ /* 0x000fe40000000800 */
[----:B------:R-:W-:Y:S02]  /*04a0*/  FFMA R27, R24, R11, R21 ;  /* 0x0000000b181b7223 */ /* 0x000fe40000000015 */
[----:B------:R-:W-:Y:S04]  /*04b0*/  LDS R21, [R3+0x600] ;  /* 0x0006000003157984 */ /* 0x000fe80000000800 */
[----:B------:R-:W0:Y:S01]  /*04c0*/  LDS.128 R8, [R5+0x30] ;  /* 0x0000300005087984 */ /* 0x000e220000000c00 */
[----:B-1----:R-:W-:-:S03]  /*04d0*/  FFMA R27, R12, R23, R27 ;  /* 0x000000170c1b7223 */ /* 0x002fc6000000001b */
[----:B------:R-:W1:Y:S01]  /*04e0*/  LDS R23, [R3+0x700] ;  /* 0x0007000003177984 */ /* 0x000e620000000800 */
[----:B------:R-:W-:-:S03]  /*04f0*/  FFMA R22, R22, R13, R27 ;  /* 0x0000000d16167223 */ /* 0x000fc6000000001b */
[----:B------:R-:W2:Y:S01]  /*0500*/  LDS R24, [R3+0x780] ;  /* 0x0007800003187984 */ /* 0x000ea20000000800 */
[----:B---3--:R-:W-:-:S03]  /*0510*/  FFMA R25, R25, R14, R22 ;  /* 0x0000000e19197223 */ /* 0x008fc60000000016 */
[----:B------:R-:W-:Y:S01]  /*0520*/  LDS R22, [R3+0x880] ;  /* 0x0008800003167984 */ /* 0x000fe20000000800 */
[----:B------:R-:W-:-:S03]  /*0530*/  FFMA R27, R26, R15, R25 ;  /* 0x0000000f1a1b7223 */ /* 0x000fc60000000019 */
[----:B------:R-:W-:Y:S04]  /*0540*/  LDS R25, [R3+0x800] ;  /* 0x0008000003197984 */ /* 0x000fe80000000800 */
[----:B------:R-:W3:Y:S04]  /*0550*/  LDS.128 R12, [R5+0x40] ;  /* 0x00004000050c7984 */ /* 0x000ee80000000c00 */
[----:B------:R-:W-:Y:S01]  /*0560*/  LDS R26, [R3+0x980] ;  /* 0x00098000031a7984 */ /* 0x000fe20000000800 */
[----:B0-----:R-:W-:-:S03]  /*0570*/  FFMA R27, R8, R21, R27 ;  /* 0x00000015081b7223 */ /* 0x001fc6000000001b */
[----:B------:R-:W0:Y:S01]  /*0580*/  LDS R21, [R3+0x900] ;  /* 0x0009000003157984 */ /* 0x000e220000000800 */
[----:B------:R-:W-:-:S04]  /*0590*/  FFMA R20, R20, R9, R27 ;  /* 0x0000000914147223 */ /* 0x000fc8000000001b */
[----:B-1----:R-:W-:Y:S02]  /*05a0*/  FFMA R23, R23, R10, R20 ;  /* 0x0000000a17177223 */ /* 0x002fe40000000014 */
[----:B------:R-:W-:Y:S02]  /*05b0*/  LDS R20, [R3+0xa80] ;  /* 0x000a800003147984 */ /* 0x000fe40000000800 */
[----:B--2---:R-:W-:Y:S02]  /*05c0*/  FFMA R27, R24, R11, R23 ;  /* 0x0000000b181b7223 */ /* 0x004fe40000000017 */
[----:B------:R-:W-:Y:S04]  /*05d0*/  LDS R23, [R3+0xa00] ;  /* 0x000a000003177984 */ /* 0x000fe80000000800 */
[----:B------:R-:W1:Y:S01]  /*05e0*/  LDS.128 R8, [R5+0x50] ;  /* 0x0000500005087984 */ /* 0x000e620000000c00 */
[----:B---3--:R-:W-:-:S03]  /*05f0*/  FFMA R27, R12, R25, R27 ;  /* 0x000000190c1b7223 */ /* 0x008fc6000000001b */
[----:B------:R-:W2:Y:S01]  /*0600*/  LDS R25, [R3+0xb00] ;  /* 0x000b000003197984 */ /* 0x000ea20000000800 */
[----:B------:R-:W-:-:S03]  /*0610*/  FFMA R12, R22, R13, R27 ;  /* 0x0000000d160c7223 */ /* 0x000fc6000000001b */
[----:B------:R-:W3:Y:S04]  /*0620*/  LDS R22, [R3+0xb80] ;  /* 0x000b800003167984 */ /* 0x000ee80000000800 */
[----:B------:R-:W-:Y:S01]  /*0630*/  LDS R24, [R3+0xc80] ;  /* 0x000c800003187984 */ /* 0x000fe20000000800 */
[----:B0-----:R-:W-:-:S04]  /*0640*/  FFMA R21, R21, R14, R12 ;  /* 0x0000000e15157223 */ /* 0x001fc8000000000c */
[----:B------:R-:W-:Y:S02]  /*0650*/  FFMA R27, R26, R15, R21 ;  /* 0x0000000f1a1b7223 */ /* 0x000fe40000000015 */
[----:B------:R-:W-:Y:S04]  /*0660*/  LDS R21, [R3+0xc00] ;  /* 0x000c000003157984 */ /* 0x000fe80000000800 */
[----:B------:R-:W0:Y:S01]  /*0670*/  LDS.128 R12, [R5+0x60] ;  /* 0x00006000050c7984 */ /* 0x000e220000000c00 */
[----:B-1----:R-:W-:-:S04]  /*0680*/  FFMA R23, R8, R23, R27 ;  /* 0x0000001708177223 */ /* 0x002fc8000000001b */
[----:B------:R-:W-:Y:S02]  /*0690*/  FFMA R20, R20, R9, R23 ;  /* 0x0000000914147223 */ /* 0x000fe40000000017 */
[----:B------:R-:W1:Y:S02]  /*06a0*/  LDS R23, [R3+0xd00] ;  /* 0x000d000003177984 */ /* 0x000e640000000800 */
[----:B--2---:R-:W-:Y:S02]  /*06b0*/  FFMA R25, R25, R10, R20 ;  /* 0x0000000a19197223 */ /* 0x004fe40000000014 */
[----:B------:R-:W2:Y:S02]  /*06c0*/  LDS R20, [R3+0xd80] ;  /* 0x000d800003147984 */ /* 0x000ea40000000800 */
[----:B---3--:R-:W-:Y:S02]  /*06d0*/  FFMA R27, R22, R11, R25 ;  /* 0x0000000b161b7223 */ /* 0x008fe40000000019 */
[----:B------:R-:W-:Y:S04]  /*06e0*/  LDS R25, [R3+0xe00] ;  /* 0x000e000003197984 */ /* 0x000fe80000000800 */
[----:B------:R-:W3:Y:S04]  /*06f0*/  LDS.128 R8, [R5+0x70] ;  /* 0x0000700005087984 */ /* 0x000ee80000000c00 */
[----:B------:R-:W4:Y:S01]  /*0700*/  LDS R22, [R3+0xe80] ;  /* 0x000e800003167984 */ /* 0x000f220000000800 */
[----:B0-----:R-:W-:-:S03]  /*0710*/  FFMA R27, R12, R21, R27 ;  /* 0x000000150c1b7223 */ /* 0x001fc6000000001b */
[----:B------:R-:W0:Y:S04]  /*0720*/  LDS R21, [R3+0xf00] ;  /* 0x000f000003157984 */ /* 0x000e280000000800 */
[----:B------:R-:W5:Y:S01]  /*0730*/  LDS R12, [R3+0xf80] ;  /* 0x000f8000030c7984 */ /* 0x000f620000000800 */
[----:B------:R-:W-:-:S04]  /*0740*/  FFMA R24, R24, R13, R27 ;  /* 0x0000000d18187223 */ /* 0x000fc8000000001b */
[----:B-1----:R-:W-:-:S04]  /*0750*/  FFMA R23, R23, R14, R24 ;  /* 0x0000000e17177223 */ /* 0x002fc80000000018 */
[----:B--2---:R-:W-:-:S04]  /*0760*/  FFMA R15, R20, R15, R23 ;  /* 0x0000000f140f7223 */ /* 0x004fc80000000017 */
[----:B---3--:R-:W-:-:S04]  /*0770*/  FFMA R15, R8, R25, R15 ;  /* 0x00000019080f7223 */ /* 0x008fc8000000000f */
[----:B----4-:R-:W-:Y:S01]  /*0780*/  FFMA R22, R22, R9, R15 ;  /* 0x0000000916167223 */ /* 0x010fe2000000000f */
[----:B------:R-:W-:Y:S02]  /*0790*/  IADD3 R16, PT, PT, R16, 0x20, RZ ;  /* 0x0000002010107810 */ /* 0x000fe40007ffe0ff */
[----:B------:R-:W-:Y:S02]  /*07a0*/  IADD3 R6, PT, PT, R6, 0x20, RZ ;  /* 0x0000002006067810 */ /* 0x000fe40007ffe0ff */
[----:B------:R-:W-:Y:S01]  /*07b0*/  LEA R7, R0, R7, 0x5 ;  /* 0x0000000700077211 */ /* 0x000fe200078e28ff */
[----:B0-----:R-:W-:-:S04]  /*07c0*/  FFMA R21, R21, R10, R22 ;  /* 0x0000000a15157223 */ /* 0x001fc80000000016 */
[----:B-----5:R-:W-:Y:S01]  /*07d0*/  FFMA R21, R12, R11, R21 ;  /* 0x0000000b0c157223 */ /* 0x020fe20000000015 */
[----:B------:R-:W-:Y:S06]  /*07e0*/  BAR.SYNC.DEFER_BLOCKING 0x0 ;  /* 0x0000000000007b1d */ /* 0x000fec0000010000 */
[----:B------:R-:W-:Y:S05]  /*07f0*/  BRA.U UP0, `(.L_x_71) ;  /* 0xfffffff900847547 */ /* 0x000fea000b83ffff */
.L_x_70:
        /* <DEDUP_REMOVED lines=9> */
.L_x_72:
        /* <DEDUP_REMOVED lines=15> */
.L_x_84:


//--------------------- .text._Z21fusedProjectionKernelPKfS0_S0_S0_PfS1_S1_iii --------------------------
	.section	.text._Z21fusedProjectionKernelPKfS0_S0_S0_PfS1_S1_iii,"ax",@progbits
	.align	128
        .global         _Z21fusedProjectionKernelPKfS0_S0_S0_PfS1_S1_iii
        .type           _Z21fusedProjectionKernelPKfS0_S0_S0_PfS1_S1_iii,@function
        .size           _Z21fusedProjectionKernelPKfS0_S0_S0_PfS1_S1_iii,(.L_x_85 - _Z21fusedProjectionKernelPKfS0_S0_S0_PfS1_S1_iii)
        .other          _Z21fusedProjectionKernelPKfS0_S0_S0_PfS1_S1_iii,@"STO_CUDA_ENTRY STV_DEFAULT"
_Z21fusedProjectionKernelPKfS0_S0_S0_PfS1_S1_iii:
.text._Z21fusedProjectionKernelPKfS0_S0_S0_PfS1_S1_iii:
[----:B------:R-:W-:Y:S01]  /*0000*/  LDC R1, c[0x0][0x37c] ;  /* 0x0000df00ff017b82 */ /* 0x000fe20000000800 */
[----:B------:R-:W0:Y:S01]  /*0010*/  S2R R23, SR_CTAID.Y ;  /* 0x0000000000177919 */ /* 0x000e220000002600 */
[----:B------:R-:W1:Y:S01]  /*0020*/  LDCU UR12, c[0x0][0x3c0] ;  /* 0x00007800ff0c77ac */ /* 0x000e620008000800 */
[----:B------:R-:W-:Y:S01]  /*0030*/  HFMA2 R25, -RZ, RZ, 0, 0 ;  /* 0x00000000ff197431 */ /* 0x000fe200000001ff */
[----:B------:R-:W-:Y:S01]  /*0040*/  MOV R27, RZ ;  /* 0x000000ff001b7202 */ /* 0x000fe20000000f00 */
[----:B------:R-:W0:Y:S01]  /*0050*/  S2R R22, SR_TID.Y ;  /* 0x0000000000167919 */ /* 0x000e220000002200 */
[----:B------:R-:W-:Y:S01]  /*0060*/  HFMA2 R29, -RZ, RZ, 0, 0 ;  /* 0x00000000ff1d7431 */ /* 0x000fe200000001ff */
[----:B------:R-:W2:Y:S01]  /*0070*/  LDCU.64 UR10, c[0x0][0x358] ;  /* 0x00006b00ff0a77ac */ /* 0x000ea20008000a00 */
[----:B------:R-:W3:Y:S01]  /*0080*/  S2R R0, SR_CTAID.X ;  /* 0x0000000000007919 */ /* 0x000ee20000002500 */
[----:B------:R-:W3:Y:S01]  /*0090*/  S2R R20, SR_TID.X ;  /* 0x0000000000147919 */ /* 0x000ee20000002100 */
[----:B-1----:R-:W-:Y:S01]  /*00a0*/  UISETP.GE.AND UP0, UPT, UR12, 0x1, UPT ;  /* 0x000000010c00788c */ /* 0x002fe2000bf06270 */
[----:B0-----:R-:W-:-:S02]  /*00b0*/  LEA R23, R23, R22, 0x5 ;  /* 0x0000001617177211 */ /* 0x001fc400078e28ff */
[----:B---3--:R-:W-:-:S06]  /*00c0*/  LEA R21, R0, R20, 0x5 ;  /* 0x0000001400157211 */ /* 0x008fcc00078e28ff */
[----:B--2---:R-:W-:Y:S05]  /*00d0*/  BRA.U !UP0, `(.L_x_73) ;  /* 0x00000011081c7547 */ /* 0x004fea000b800000 */
[----:B------:R-:W0:Y:S01]  /*00e0*/  S2UR UR8, SR_CgaCtaId ;  /* 0x00000000000879c3 */ /* 0x000e220000008800 */
[----:B------:R-:W1:Y:S01]  /*00f0*/  LDCU UR6, c[0x0][0x3bc] ;  /* 0x00007780ff0677ac */ /* 0x000e620008000800 */
[----:B------:R-:W-:Y:S01]  /*0100*/  MOV R29, RZ ;  /* 0x000000ff001d7202 */ /* 0x000fe20000000f00 */
[--C-:B------:R-:W-:Y:S01]  /*0110*/  IMAD R18, R23, UR12, R20.reuse ;  /* 0x0000000c17127c24 */ /* 0x100fe2000f8e0214 */
[----:B------:R-:W-:Y:S01]  /*0120*/  MOV R27, RZ ;  /* 0x000000ff001b7202 */ /* 0x000fe20000000f00 */
[----:B------:R-:W-:Y:S01]  /*0130*/  UMOV UR5, 0x400 ;  /* 0x0000040000057882 */ /* 0x000fe20000000000 */
[----:B------:R-:W-:Y:S01]  /*0140*/  UIADD3 UR4, UPT, UPT, UR12, 0x1f, URZ ;  /* 0x0000001f0c047890 */ /* 0x000fe2000fffe0ff */
[----:B------:R-:W-:Y:S01]  /*0150*/  MOV R25, RZ ;  /* 0x000000ff00197202 */ /* 0x000fe20000000f00 */
[----:B------:R-:W-:Y:S02]  /*0160*/  UIADD3 UR7, UPT, UPT, UR5, 0x2000, URZ ;  /* 0x0000200005077890 */ /* 0x000fe4000fffe0ff */
[----:B------:R-:W-:Y:S01]  /*0170*/  USHF.R.U32.HI UR4, URZ, 0x5, UR4 ;  /* 0x00000005ff047899 */ /* 0x000fe20008011604 */
[----:B------:R-:W2:Y:S01]  /*0180*/  LDCU UR14, c[0x0][0x3c0] ;  /* 0x00007800ff0e77ac */ /* 0x000ea20008000800 */
[----:B------:R-:W3:Y:S01]  /*0190*/  LDCU UR13, c[0x0][0x3b8] ;  /* 0x00007700ff0d77ac */ /* 0x000ee20008000800 */
[----:B-1----:R-:W-:Y:S01]  /*01a0*/  IMAD R19, R22, UR6, R20 ;  /* 0x0000000616137c24 */ /* 0x002fe2000f8e0214 */
[----:B------:R-:W-:-:S02]  /*01b0*/  UIADD3 UR6, UPT, UPT, UR5, 0x1000, URZ ;  /* 0x0000100005067890 */ /* 0x000fc4000fffe0ff */
[----:B------:R-:W-:Y:S02]  /*01c0*/  UIADD3 UR4, UPT, UPT, -UR4, URZ, URZ ;  /* 0x000000ff04047290 */ /* 0x000fe4000fffe1ff */
[----:B0-----:R-:W-:Y:S01]  /*01d0*/  ULEA UR9, UR8, UR5, 0x18 ;  /* 0x0000000508097291 */ /* 0x001fe2000f8ec0ff */
[----:B------:R-:W-:Y:S01]  /*01e0*/  LEA R19, R0, R19, 0x5 ;  /* 0x0000001300137211 */ /* 0x000fe200078e28ff */
[----:B------:R-:W-:Y:S02]  /*01f0*/  UIADD3 UR5, UPT, UPT, UR5, 0x3000, URZ ;  /* 0x0000300005057890 */ /* 0x000fe4000fffe0ff */
[----:B------:R-:W-:Y:S02]  /*0200*/  ULEA UR6, UR8, UR6, 0x18 ;  /* 0x0000000608067291 */ /* 0x000fe4000f8ec0ff */
[----:B------:R-:W-:Y:S01]  /*0210*/  ULEA UR7, UR8, UR7, 0x18 ;  /* 0x0000000708077291 */ /* 0x000fe2000f8ec0ff */
[----:B------:R-:W-:Y:S01]  /*0220*/  LEA R17, R22, UR9, 0x7 ;  /* 0x0000000916117c11 */ /* 0x000fe2000f8e38ff */
[----:B------:R-:W-:-:S02]  /*0230*/  ULEA UR5, UR8, UR5, 0x18 ;  /* 0x0000000508057291 */ /* 0x000fc4000f8ec0ff */
[C---:B------:R-:W-:Y:S02]  /*0240*/  LEA R7, R20.reuse, UR6, 0x2 ;  /* 0x0000000614077c11 */ /* 0x040fe4000f8e10ff */
[C---:B------:R-:W-:Y:S02]  /*0250*/  LEA R5, R20.reuse, UR7, 0x2 ;  /* 0x0000000714057c11 */ /* 0x040fe4000f8e10ff */
[C---:B------:R-:W-:Y:S02]  /*0260*/  LEA R3, R20.reuse, UR5, 0x2 ;  /* 0x0000000514037c11 */ /* 0x040fe4000f8e10ff */
[----:B------:R-:W-:Y:S02]  /*0270*/  LEA R16, R20, R17, 0x2 ;  /* 0x0000001114107211 */ /* 0x000fe400078e10ff */
[C---:B------:R-:W-:Y:S02]  /*0280*/  LEA R6, R22.reuse, R7, 0x7 ;  /* 0x0000000716067211 */ /* 0x040fe400078e38ff */
[----:B------:R-:W-:-:S02]  /*0290*/  LEA R4, R22, R5, 0x7 ;  /* 0x0000000516047211 */ /* 0x000fc400078e38ff */
[----:B--23--:R-:W-:-:S07]  /*02a0*/  LEA R2, R22, R3, 0x7 ;  /* 0x0000000316027211 */ /* 0x00cfce00078e38ff */
.L_x_74:
[----:B------:R-:W0:Y:S01]  /*02b0*/  LDC R0, c[0x0][0x3bc] ;  /* 0x0000ef00ff007b82 */ /* 0x000e220000000800 */
[----:B------:R-:W-:Y:S02]  /*02c0*/  ISETP.GE.AND P0, PT, R20, UR14, PT ;  /* 0x0000000e14007c0c */ /* 0x000fe4000bf06270 */
[----:B------:R-:W-:Y:S02]  /*02d0*/  ISETP.GE.AND P1, PT, R22, UR14, PT ;  /* 0x0000000e16007c0c */ /* 0x000fe4000bf26270 */
[----:B------:R-:W-:Y:S02]  /*02e0*/  ISETP.GE.OR P0, PT, R23, UR13, P0 ;  /* 0x0000000d17007c0c */ /* 0x000fe40008706670 */
[----:B------:R-:W-:Y:S01]  /*02f0*/  MOV R24, RZ ;  /* 0x000000ff00187202 */ /* 0x000fe20000000f00 */
[----:B------:R-:W1:Y:S08]  /*0300*/  LDC.64 R8, c[0x0][0x398] ;  /* 0x0000e600ff087b82 */ /* 0x000e700000000a00 */
[----:B------:R-:W2:Y:S01]  /*0310*/  LDC.64 R10, c[0x0][0x390] ;  /* 0x0000e400ff0a7b82 */ /* 0x000ea20000000a00 */
[----:B0-----:R-:W-:-:S07]  /*0320*/  ISETP.GE.OR P1, PT, R21, R0, P1 ;  /* 0x000000001500720c */ /* 0x001fce0000f26670 */
[----:B------:R-:W0:Y:S08]  /*0330*/  @!P0 LDC.64 R14, c[0x0][0x380] ;  /* 0x0000e000ff0e8b82 */ /* 0x000e300000000a00 */
[----:B------:R-:W3:Y:S01]  /*0340*/  @!P1 LDC.64 R12, c[0x0][0x388] ;  /* 0x0000e200ff0c9b82 */ /* 0x000ee20000000a00 */
[----:B-1----:R-:W-:-:S04]  /*0350*/  @!P1 IMAD.WIDE R8, R19, 0x4, R8 ;  /* 0x0000000413089825 */ /* 0x002fc800078e0208 */
[----:B--2---:R-:W-:Y:S01]  /*0360*/  @!P1 IMAD.WIDE R10, R19, 0x4, R10 ;  /* 0x00000004130a9825 */ /* 0x004fe200078e020a */
[----:B------:R-:W2:Y:S05]  /*0370*/  @!P1 LDG.E.CONSTANT R28, desc[UR10][R8.64] ;  /* 0x0000000a081c9981 */ /* 0x000eaa000c1e9900 */
[----:B------:R-:W4:Y:S01]  /*0380*/  @!P1 LDG.E.CONSTANT R11, desc[UR10][R10.64] ;  /* 0x0000000a0a0b9981 */ /* 0x000f22000c1e9900 */
[----:B0-----:R-:W-:-:S05]  /*0390*/  @!P0 IMAD.WIDE R14, R18, 0x4, R14 ;  /* 0x00000004120e8825 */ /* 0x001fca00078e020e */
[----:B------:R-:W5:Y:S01]  /*03a0*/  @!P0 LDG.E.CONSTANT R24, desc[UR10][R14.64] ;  /* 0x0000000a0e188981 */ /* 0x000f62000c1e9900 */
[----:B---3--:R-:W-:-:S05]  /*03b0*/  @!P1 IMAD.WIDE R12, R19, 0x4, R12 ;  /* 0x00000004130c9825 */ /* 0x008fca00078e020c */
[----:B------:R-:W3:Y:S01]  /*03c0*/  @!P1 LDG.E.CONSTANT R26, desc[UR10][R12.64] ;  /* 0x0000000a0c1a9981 */ /* 0x000ee2000c1e9900 */
[----:B------:R-:W-:-:S03]  /*03d0*/  @P1 MOV R28, RZ ;  /* 0x000000ff001c1202 */ /* 0x000fc60000000f00 */
[----:B-----5:R-:W-:Y:S04]  /*03e0*/  STS [R16], R24 ;  /* 0x0000001810007388 */ /* 0x020fe80000000800 */
[----:B---3--:R-:W-:Y:S04]  /*03f0*/  @!P1 STS [R6], R26 ;  /* 0x0000001a06009388 */ /* 0x008fe80000000800 */
[----:B----4-:R-:W-:Y:S04]  /*0400*/  @!P1 STS [R4], R11 ;  /* 0x0000000b04009388 */ /* 0x010fe80000000800 */
[----:B------:R-:W-:Y:S04]  /*0410*/  @P1 STS [R6], RZ ;  /* 0x000000ff06001388 */ /* 0x000fe80000000800 */
[----:B------:R-:W-:Y:S04]  /*0420*/  @P1 STS [R4], RZ ;  /* 0x000000ff04001388 */ /* 0x000fe80000000800 */
[----:B--2---:R-:W-:Y:S01]  /*0430*/  STS [R2], R28 ;  /* 0x0000001c02007388 */ /* 0x004fe20000000800 */
[----:B------:R-:W-:Y:S06]  /*0440*/  BAR.SYNC.DEFER_BLOCKING 0x0 ;  /* 0x0000000000007b1d */ /* 0x000fec0000010000 */
[----:B------:R-:W-:Y:S04]  /*0450*/  LDS R8, [R7] ;  /* 0x0000000007087984 */ /* 0x000fe80000000800 */
[----:B------:R-:W0:Y:S04]  /*0460*/  LDS.128 R12, [R17] ;  /* 0x00000000110c7984 */ /* 0x000e280000000c00 */
[----:B------:R-:W1:Y:S04]  /*0470*/  LDS R9, [R5] ;  /* 0x0000000005097984 */ /* 0x000e680000000800 */
[----:B------:R-:W2:Y:S04]  /*0480*/  LDS R11, [R5+0x80] ;  /* 0x00008000050b7984 */ /* 0x000ea80000000800 */
[----:B------:R-:W-:Y:S01]  /*0490*/  LDS R26, [R3+0xf00] ;  /* 0x000f0000031a7984 */ /* 0x000fe20000000800 */
[----:B0-----:R-:W-:-:S03]  /*04a0*/  FFMA R10, R12, R8, R25 ;  /* 0x000000080c0a7223 */ /* 0x001fc60000000019 */
[----:B------:R-:W0:Y:S01]  /*04b0*/  LDS R25, [R3] ;  /* 0x0000000003197984 */ /* 0x000e220000000800 */
[----:B-1----:R-:W-:-:S03]  /*04c0*/  FFMA R24, R12, R9, R27 ;  /* 0x000000090c187223 */ /* 0x002fc6000000001b */
[----:B------:R-:W1:Y:S04]  /*04d0*/  LDS R9, [R7+0x80] ;  /* 0x0000800007097984 */ /* 0x000e680000000800 */
[----:B------:R-:W3:Y:S01]  /*04e0*/  LDS R8, [R3+0x80] ;  /* 0x0000800003087984 */ /* 0x000ee20000000800 */
[----:B--2---:R-:W-:-:S03]  /*04f0*/  FFMA R11, R11, R13, R24 ;  /* 0x0000000d0b0b7223 */ /* 0x004fc60000000018 */
[----:B------:R-:W-:Y:S04]  /*0500*/  LDS R27, [R5+0x180] ;  /* 0x00018000051b7984 */ /* 0x000fe80000000800 */
[----:B------:R-:W-:Y:S01]  /*0510*/  LDS R24, [R5+0x200] ;  /* 0x0002000005187984 */ /* 0x000fe20000000800 */
[----:B0-----:R-:W-:-:S03]  /*0520*/  FFMA R25, R12, R25, R29 ;  /* 0x000000190c197223 */ /* 0x001fc6000000001d */
[----:B------:R-:W0:Y:S01]  /*0530*/  LDS R12, [R5+0x100] ;  /* 0x00010000050c7984 */ /* 0x000e220000000800 */
[----:B-1----:R-:W-:-:S03]  /*0540*/  FFMA R9, R9, R13, R10 ;  /* 0x0000000d09097223 */ /* 0x002fc6000000000a */
[----:B------:R-:W1:Y:S01]  /*0550*/  LDS R10, [R7+0x100] ;  /* 0x00010000070a7984 */ /* 0x000e620000000800 */
[----:B---3--:R-:W-:-:S03]  /*0560*/  FFMA R25, R8, R13, R25 ;  /* 0x0000000d08197223 */ /* 0x008fc60000000019 */
[----:B------:R-:W2:Y:S04]  /*0570*/  LDS R8, [R3+0x100] ;  /* 0x0001000003087984 */ /* 0x000ea80000000800 */
[----:B------:R-:W3:Y:S04]  /*0580*/  LDS R13, [R7+0x180] ;  /* 0x00018000070d7984 */ /* 0x000ee80000000800 */
[----:B------:R-:W-:Y:S01]  /*0590*/  LDS R29, [R5+0xe80] ;  /* 0x000e8000051d7984 */ /* 0x000fe20000000800 */
[-C--:B0-----:R-:W-:Y:S01]  /*05a0*/  FFMA R12, R12, R14.reuse, R11 ;  /* 0x0000000e0c0c7223 */ /* 0x081fe2000000000b */
[----:B-1----:R-:W-:-:S03]  /*05b0*/  FFMA R10, R10, R14, R9 ;  /* 0x0000000e0a0a7223 */ /* 0x002fc60000000009 */
[----:B------:R-:W-:Y:S02]  /*05c0*/  FFMA R27, R27, R15, R12 ;  /* 0x0000000f1b1b7223 */ /* 0x000fe4000000000c */
[----:B------:R-:W-:Y:S01]  /*05d0*/  LDS R12, [R7+0x200] ;  /* 0x00020000070c7984 */ /* 0x000fe20000000800 */
[----:B--2---:R-:W-:-:S03]  /*05e0*/  FFMA R14, R8, R14, R25 ;  /* 0x0000000e080e7223 */ /* 0x004fc60000000019 */
[----:B------:R-:W0:Y:S01]  /*05f0*/  LDS R25, [R3+0x180] ;  /* 0x0001800003197984 */ /* 0x000e220000000800 */
[----:B---3--:R-:W-:-:S03]  /*0600*/  FFMA R13, R13, R15, R10 ;  /* 0x0000000f0d0d7223 */ /* 0x008fc6000000000a */
[----:B------:R-:W1:Y:S01]  /*0610*/  LDS.128 R8, [R17+0x10] ;  /* 0x0000100011087984 */ /* 0x000e620000000c00 */
[----:B0-----:R-:W-:-:S03]  /*0620*/  FFMA R15, R25, R15, R14 ;  /* 0x0000000f190f7223 */ /* 0x001fc6000000000e */
[----:B------:R-:W-:Y:S01]  /*0630*/  LDS R25, [R7+0x280] ;  /* 0x0002800007197984 */ /* 0x000fe20000000800 */
[----:B-1----:R-:W-:-:S03]  /*0640*/  FFMA R14, R8, R12, R13 ;  /* 0x0000000c080e7223 */ /* 0x002fc6000000000d */
[----:B------:R-:W0:Y:S01]  /*0650*/  LDS R13, [R3+0x200] ;  /* 0x00020000030d7984 */ /* 0x000e220000000800 */
[----:B------:R-:W-:-:S03]  /*0660*/  FFMA R24, R8, R24, R27 ;  /* 0x0000001808187223 */ /* 0x000fc6000000001b */
[----:B------:R-:W1:Y:S04]  /*0670*/  LDS R27, [R5+0x280] ;  /* 0x00028000051b7984 */ /* 0x000e680000000800 */
[----:B------:R-:W2:Y:S01]  /*0680*/  LDS R12, [R3+0x280] ;  /* 0x00028000030c7984 */ /* 0x000ea20000000800 */
[----:B0-----:R-:W-:Y:S01]  /*0690*/  FFMA R15, R8, R13, R15 ;  /* 0x0000000d080f7223 */ /* 0x001fe2000000000f */
[-C--:B------:R-:W-:Y:S02]  /*06a0*/  FFMA R13, R25, R9.reuse, R14 ;  /* 0x00000009190d7223 */ /* 0x080fe4000000000e */
[----:B------:R-:W0:Y:S04]  /*06b0*/  LDS R8, [R7+0x300] ;  /* 0x0003000007087984 */ /* 0x000e280000000800 */
[----:B------:R-:W3:Y:S01]  /*06c0*/  LDS R14, [R5+0x300] ;  /* 0x00030000050e7984 */ /* 0x000ee20000000800 */
[-C--:B-1----:R-:W-:Y:S01]  /*06d0*/  FFMA R27, R27, R9.reuse, R24 ;  /* 0x000000091b1b7223 */ /* 0x082fe20000000018 */
[----:B--2---:R-:W-:-:S02]  /*06e0*/  FFMA R15, R12, R9, R15 ;  /* 0x000000090c0f7223 */ /* 0x004fc4000000000f */
[----:B------:R-:W1:Y:S04]  /*06f0*/  LDS R12, [R3+0x300] ;  /* 0x00030000030c7984 */ /* 0x000e680000000800 */
[----:B------:R-:W2:Y:S04]  /*0700*/  LDS R9, [R7+0x380] ;  /* 0x0003800007097984 */ /* 0x000ea80000000800 */
[----:B------:R-:W4:Y:S04]  /*0710*/  LDS R25, [R5+0x380] ;  /* 0x0003800005197984 */ /* 0x000f280000000800 */
[----:B------:R-:W-:Y:S01]  /*0720*/  LDS R24, [R5+0x400] ;  /* 0x0004000005187984 */ /* 0x000fe20000000800 */
[-C--:B0-----:R-:W-:Y:S01]  /*0730*/  FFMA R8, R8, R10.reuse, R13 ;  /* 0x0000000a08087223 */ /* 0x081fe2000000000d */
[----:B---3--:R-:W-:-:S02]  /*0740*/  FFMA R14, R14, R10, R27 ;  /* 0x0000000a0e0e7223 */ /* 0x008fc4000000001b */
[----:B------:R-:W0:Y:S01]  /*0750*/  LDS R27, [R3+0x380] ;  /* 0x00038000031b7984 */ /* 0x000e220000000800 */
[----:B-1----:R-:W-:Y:S01]  /*0760*/  FFMA R10, R12, R10, R15 ;  /* 0x0000000a0c0a7223 */ /* 0x002fe2000000000f */
[-C--:B--2---:R-:W-:Y:S02]  /*0770*/  FFMA R9, R9, R11.reuse, R8 ;  /* 0x0000000b09097223 */ /* 0x084fe40000000008 */
[----:B------:R-:W-:Y:S01]  /*0780*/  LDS R8, [R7+0x400] ;  /* 0x0004000007087984 */ /* 0x000fe20000000800 */
[----:B----4-:R-:W-:-:S03]  /*0790*/  FFMA R25, R25, R11, R14 ;  /* 0x0000000b19197223 */ /* 0x010fc6000000000e */
[----:B------:R-:W1:Y:S01]  /*07a0*/  LDS.128 R12, [R17+0x20] ;  /* 0x00002000110c7984 */ /* 0x000e620000000c00 */
[----:B0-----:R-:W-:-:S03]  /*07b0*/  FFMA R11, R27, R11, R10 ;  /* 0x0000000b1b0b7223 */ /* 0x001fc6000000000a */
[----:B------:R-:W0:Y:S01]  /*07c0*/  LDS R27, [R5+0x480] ;  /* 0x00048000051b7984 */ /* 0x000e220000000800 */
[C---:B-1----:R-:W-:Y:S01]  /*07d0*/  FFMA R10, R12.reuse, R8, R9 ;  /* 0x000000080c0a7223 */ /* 0x042fe20000000009 */
[----:B------:R-:W-:Y:S02]  /*07e0*/  FFMA R24, R12, R24, R25 ;  /* 0x000000180c187223 */ /* 0x000fe40000000019 */
[----:B------:R-:W1:Y:S04]  /*07f0*/  LDS R9, [R3+0x400] ;  /* 0x0004000003097984 */ /* 0x000e680000000800 */
[----:B------:R-:W2:Y:S04]  /*0800*/  LDS R25, [R7+0x480] ;  /* 0x0004800007197984 */ /* 0x000ea80000000800 */
[----:B------:R-:W3:Y:S01]  /*0810*/  LDS R8, [R3+0x480] ;  /* 0x0004800003087984 */ /* 0x000ee20000000800 */
[----:B0-----:R-:W-:-:S03]  /*0820*/  FFMA R27, R27, R13, R24 ;  /* 0x0000000d1b1b7223 */ /* 0x001fc60000000018 */
[----:B------:R-:W-:Y:S01]  /*0830*/  LDS R24, [R5+0x600] ;  /* 0x0006000005187984 */ /* 0x000fe20000000800 */
[----:B-1----:R-:W-:-:S03]  /*0840*/  FFMA R11, R12, R9, R11 ;  /* 0x000000090c0b7223 */ /* 0x002fc6000000000b */
[----:B------:R-:W0:Y:S01]  /*0850*/  LDS R12, [R5+0x500] ;  /* 0x00050000050c7984 */ /* 0x000e220000000800 */
[----:B--2---:R-:W-:-:S03]  /*0860*/  FFMA R9, R25, R13, R10 ;  /* 0x0000000d19097223 */ /* 0x004fc6000000000a */
[----:B------:R-:W1:Y:S01]  /*0870*/  LDS R10, [R7+0x500] ;  /* 0x00050000070a7984 */ /* 0x000e620000000800 */
[----:B---3--:R-:W-:-:S03]  /*0880*/  FFMA R11, R8, R13, R11 ;  /* 0x0000000d080b7223 */ /* 0x008fc6000000000b */
[----:B------:R-:W2:Y:S04]  /*0890*/  LDS R8, [R3+0x500] ;  /* 0x0005000003087984 */ /* 0x000ea80000000800 */
[----:B------:R-:W3:Y:S04]  /*08a0*/  LDS R13, [R7+0x580] ;  /* 0x00058000070d7984 */ /* 0x000ee80000000800 */
[----:B------:R-:W4:Y:S01]  /*08b0*/  LDS R25, [R5+0x580] ;  /* 0x0005800005197984 */ /* 0x000f220000000800 */
[----:B0-----:R-:W-:-:S03]  /*08c0*/  FFMA R12, R12, R14, R27 ;  /* 0x0000000e0c0c7223 */ /* 0x001fc6000000001b */
[----:B------:R-:W0:Y:S01]  /*08d0*/  LDS R27, [R3+0x580] ;  /* 0x00058000031b7984 */ /* 0x000e220000000800 */
[-C--:B-1----:R-:W-:Y:S01]  /*08e0*/  FFMA R10, R10, R14.reuse, R9 ;  /* 0x0000000e0a0a7223 */ /* 0x082fe20000000009 */
[----:B--2---:R-:W-:-:S03]  /*08f0*/  FFMA R14, R8, R14, R11 ;  /* 0x0000000e080e7223 */ /* 0x004fc6000000000b */
[-C--:B---3--:R-:W-:Y:S02]  /*0900*/  FFMA R13, R13, R15.reuse, R10 ;  /* 0x0000000f0d0d7223 */ /* 0x088fe4000000000a */
[----:B------:R-:W1:Y:S01]  /*0910*/  LDS.128 R8, [R17+0x30] ;  /* 0x0000300011087984 */ /* 0x000e620000000c00 */
[----:B----4-:R-:W-:-:S03]  /*0920*/  FFMA R25, R25, R15, R12 ;  /* 0x0000000f19197223 */ /* 0x010fc6000000000c */
[----:B------:R-:W2:Y:S01]  /*0930*/  LDS R12, [R7+0x600] ;  /* 0x00060000070c7984 */ /* 0x000ea20000000800 */
[----:B0-----:R-:W-:-:S03]  /*0940*/  FFMA R15, R27, R15, R14 ;  /* 0x0000000f1b0f7223 */ /* 0x001fc6000000000e */
[----:B------:R-:W0:Y:S01]  /*0950*/  LDS R27, [R5+0x680] ;  /* 0x00068000051b7984 */ /* 0x000e220000000800 */
[----:B-1----:R-:W-:-:S03]  /*0960*/  FFMA R24, R8, R24, R25 ;  /* 0x0000001808187223 */ /* 0x002fc60000000019 */
[----:B------:R-:W-:Y:S01]  /*0970*/  LDS R25, [R7+0x680] ;  /* 0x0006800007197984 */ /* 0x000fe20000000800 */
[----:B--2---:R-:W-:-:S03]  /*0980*/  FFMA R14, R8, R12, R13 ;  /* 0x0000000c080e7223 */ /* 0x004fc6000000000d */
[----:B------:R-:W1:Y:S04]  /*0990*/  LDS R13, [R3+0x600] ;  /* 0x00060000030d7984 */ /* 0x000e680000000800 */
[----:B------:R-:W2:Y:S01]  /*09a0*/  LDS R12, [R3+0x680] ;  /* 0x00068000030c7984 */ /* 0x000ea20000000800 */
[----:B0-----:R-:W-:-:S03]  /*09b0*/  FFMA R27, R27, R9, R24 ;  /* 0x000000091b1b7223 */ /* 0x001fc60000000018 */
[----:B------:R-:W-:Y:S01]  /*09c0*/  LDS R24, [R5+0x800] ;  /* 0x0008000005187984 */ /* 0x000fe20000000800 */
[----:B-1----:R-:W-:Y:S01]  /*09d0*/  FFMA R15, R8, R13, R15 ;  /* 0x0000000d080f7223 */ /* 0x002fe2000000000f */
[-C--:B------:R-:W-:Y:S02]  /*09e0*/  FFMA R13, R25, R9.reuse, R14 ;  /* 0x00000009190d7223 */ /* 0x080fe4000000000e */
[----:B------:R-:W0:Y:S04]  /*09f0*/  LDS R8, [R7+0x700] ;  /* 0x0007000007087984 */ /* 0x000e280000000800 */
[----:B------:R-:W1:Y:S01]  /*0a00*/  LDS R14, [R5+0x700] ;  /* 0x00070000050e7984 */ /* 0x000e620000000800 */
[----:B--2---:R-:W-:-:S03]  /*0a10*/  FFMA R15, R12, R9, R15 ;  /* 0x000000090c0f7223 */ /* 0x004fc6000000000f */
[----:B------:R-:W2:Y:S04]  /*0a20*/  LDS R12, [R3+0x700] ;  /* 0x00070000030c7984 */ /* 0x000ea80000000800 */
[----:B------:R-:W3:Y:S04]  /*0a30*/  LDS R9, [R7+0x780] ;  /* 0x0007800007097984 */ /* 0x000ee80000000800 */
[----:B------:R-:W4:Y:S01]  /*0a40*/  LDS R25, [R5+0x780] ;  /* 0x0007800005197984 */ /* 0x000f220000000800 */
[-C--:B0-----:R-:W-:Y:S01]  /*0a50*/  FFMA R8, R8, R10.reuse, R13 ;  /* 0x0000000a08087223 */ /* 0x081fe2000000000d */
[----:B-1----:R-:W-:-:S02]  /*0a60*/  FFMA R14, R14, R10, R27 ;  /* 0x0000000a0e0e7223 */ /* 0x002fc4000000001b */
[----:B------:R-:W0:Y:S01]  /*0a70*/  LDS R27, [R3+0x780] ;  /* 0x00078000031b7984 */ /* 0x000e220000000800 */
[----:B--2---:R-:W-:Y:S01]  /*0a80*/  FFMA R10, R12, R10, R15 ;  /* 0x0000000a0c0a7223 */ /* 0x004fe2000000000f */
[-C--:B---3--:R-:W-:Y:S02]  /*0a90*/  FFMA R9, R9, R11.reuse, R8 ;  /* 0x0000000b09097223 */ /* 0x088fe40000000008 */
        /* <DEDUP_REMOVED lines=75> */
[----:B------:R-:W-:Y:S01]  /*0f50*/  LDS.128 R8, [R17+0x70] ;  /* 0x0000700011087984 */ /* 0x000fe20000000c00 */
[----:B----4-:R-:W-:-:S03]  /*0f60*/  FFMA R25, R25, R15, R12 ;  /* 0x0000000f19197223 */ /* 0x010fc6000000000c */
[----:B------:R-:W1:Y:S01]  /*0f70*/  LDS R12, [R7+0xe00] ;  /* 0x000e0000070c7984 */ /* 0x000e620000000800 */
[----:B0-----:R-:W-:-:S03]  /*0f80*/  FFMA R15, R27, R15, R14 ;  /* 0x0000000f1b0f7223 */ /* 0x001fc6000000000e */
[----:B------:R-:W-:Y:S01]  /*0f90*/  LDS R27, [R7+0xe80] ;  /* 0x000e8000071b7984 */ /* 0x000fe20000000800 */
[----:B-1----:R-:W-:-:S03]  /*0fa0*/  FFMA R14, R8, R12, R13 ;  /* 0x0000000c080e7223 */ /* 0x002fc6000000000d */
[----:B------:R-:W0:Y:S04]  /*0fb0*/  LDS R13, [R3+0xe00] ;  /* 0x000e0000030d7984 */ /* 0x000e280000000800 */
[----:B------:R-:W1:Y:S01]  /*0fc0*/  LDS R12, [R3+0xe80] ;  /* 0x000e8000030c7984 */ /* 0x000e620000000800 */
[C---:B------:R-:W-:Y:S01]  /*0fd0*/  FFMA R24, R8.reuse, R24, R25 ;  /* 0x0000001808187223 */ /* 0x040fe20000000019 */
[----:B------:R-:W-:Y:S01]  /*0fe0*/  UIADD3 UR4, UPT, UPT, UR4, 0x1, URZ ;  /* 0x0000000104047890 */ /* 0x000fe2000fffe0ff */
[----:B0-----:R-:W-:Y:S01]  /*0ff0*/  FFMA R25, R8, R13, R15 ;  /* 0x0000000d08197223 */ /* 0x001fe2000000000f */
[-C--:B------:R-:W-:Y:S01]  /*1000*/  FFMA R13, R27, R9.reuse, R14 ;  /* 0x000000091b0d7223 */ /* 0x080fe2000000000e */
[-C--:B------:R-:W-:Y:S01]  /*1010*/  FFMA R15, R29, R9.reuse, R24 ;  /* 0x000000091d0f7223 */ /* 0x080fe20000000018 */
[----:B------:R-:W0:Y:S01]  /*1020*/  LDS R14, [R5+0xf00] ;  /* 0x000f0000050e7984 */ /* 0x000e220000000800 */
[----:B-1----:R-:W-:-:S03]  /*1030*/  FFMA R25, R12, R9, R25 ;  /* 0x000000090c197223 */ /* 0x002fc60000000019 */
[----:B------:R-:W1:Y:S04]  /*1040*/  LDS R24, [R7+0xf00] ;  /* 0x000f000007187984 */ /* 0x000e680000000800 */
[----:B------:R-:W2:Y:S04]  /*1050*/  LDS R9, [R7+0xf80] ;  /* 0x000f800007097984 */ /* 0x000ea80000000800 */
[----:B------:R-:W3:Y:S04]  /*1060*/  LDS R12, [R5+0xf80] ;  /* 0x000f8000050c7984 */ /* 0x000ee80000000800 */
[----:B------:R-:W4:Y:S01]  /*1070*/  LDS R8, [R3+0xf80] ;  /* 0x000f800003087984 */ /* 0x000f220000000800 */
[----:B------:R-:W-:Y:S01]  /*1080*/  UISETP.NE.AND UP0, UPT, UR4, URZ, UPT ;  /* 0x000000ff0400728c */ /* 0x000fe2000bf05270 */
[----:B------:R-:W-:Y:S01]  /*1090*/  FFMA R29, R26, R10, R25 ;  /* 0x0000000a1a1d7223 */ /* 0x000fe20000000019 */
[----:B------:R-:W-:-:S02]  /*10a0*/  LEA R19, R0, R19, 0x5 ;  /* 0x0000001300137211 */ /* 0x000fc400078e28ff */
[----:B------:R-:W-:Y:S02]  /*10b0*/  IADD3 R22, PT, PT, R22, 0x20, RZ ;  /* 0x0000002016167810 */ /* 0x000fe40007ffe0ff */
[----:B------:R-:W-:Y:S02]  /*10c0*/  IADD3 R20, PT, PT, R20, 0x20, RZ ;  /* 0x0000002014147810 */ /* 0x000fe40007ffe0ff */
[----:B------:R-:W-:Y:S01]  /*10d0*/  IADD3 R18, PT, PT, R18, 0x20, RZ ;  /* 0x0000002012127810 */ /* 0x000fe20007ffe0ff */
[-C--:B0-----:R-:W-:Y:S01]  /*10e0*/  FFMA R15, R14, R10.reuse, R15 ;  /* 0x0000000a0e0f7223 */ /* 0x081fe2000000000f */
[----:B-1----:R-:W-:-:S04]  /*10f0*/  FFMA R24, R24, R10, R13 ;  /* 0x0000000a18187223 */ /* 0x002fc8000000000d */
[-C--:B--2---:R-:W-:Y:S01]  /*1100*/  FFMA R25, R9, R11.reuse, R24 ;  /* 0x0000000b09197223 */ /* 0x084fe20000000018 */
[-C--:B---3--:R-:W-:Y:S01]  /*1110*/  FFMA R27, R12, R11.reuse, R15 ;  /* 0x0000000b0c1b7223 */ /* 0x088fe2000000000f */
[----:B----4-:R-:W-:Y:S01]  /*1120*/  FFMA R29, R8, R11, R29 ;  /* 0x0000000b081d7223 */ /* 0x010fe2000000001d */
[----:B------:R-:W-:Y:S06]  /*1130*/  BAR.SYNC.DEFER_BLOCKING 0x0 ;  /* 0x0000000000007b1d */ /* 0x000fec0000010000 */
[----:B------:R-:W-:Y:S05]  /*1140*/  BRA.U UP0, `(.L_x_74) ;  /* 0xfffffff100587547 */ /* 0x000fea000b83ffff */
.L_x_73:
[----:B------:R-:W0:Y:S02]  /*1150*/  LDCU.64 UR4, c[0x0][0x3b8] ;  /* 0x00007700ff0477ac */ /* 0x000e240008000a00 */
[----:B0-----:R-:W-:-:S04]  /*1160*/  ISETP.GE.AND P0, PT, R21, UR5, PT ;  /* 0x0000000515007c0c */ /* 0x001fc8000bf06270 */
[----:B------:R-:W-:-:S13]  /*1170*/  ISETP.GE.OR P0, PT, R23, UR4, P0 ;  /* 0x0000000417007c0c */ /* 0x000fda0008706670 */
[----:B------:R-:W-:Y:S05]  /*1180*/  @P0 EXIT ;  /* 0x000000000000094d */ /* 0x000fea0003800000 */
[----:B------:R-:W0:Y:S01]  /*1190*/  LDC.64 R2, c[0x0][0x3a0] ;  /* 0x0000e800ff027b82 */ /* 0x000e220000000a00 */
[----:B------:R-:W-:-:S07]  /*11a0*/  IMAD R21, R23, UR5, R21 ;  /* 0x0000000517157c24 */ /* 0x000fce000f8e0215 */
[----:B------:R-:W1:Y:S08]  /*11b0*/  LDC.64 R4, c[0x0][0x3a8] ;  /* 0x0000ea00ff047b82 */ /* 0x000e700000000a00 */
[----:B------:R-:W2:Y:S01]  /*11c0*/  LDC.64 R6, c[0x0][0x3b0] ;  /* 0x0000ec00ff067b82 */ /* 0x000ea20000000a00 */
[----:B0-----:R-:W-:-:S05]  /*11d0*/  IMAD.WIDE R2, R21, 0x4, R2 ;  /* 0x0000000415027825 */ /* 0x001fca00078e0202 */
[----:B------:R-:W-:Y:S01]  /*11e0*/  STG.E desc[UR10][R2.64], R25 ;  /* 0x0000001902007986 */ /* 0x000fe2000c10190a */
[----:B-1----:R-:W-:-:S05]  /*11f0*/  IMAD.WIDE R4, R21, 0x4, R4 ;  /* 0x0000000415047825 */ /* 0x002fca00078e0204 */
[----:B------:R-:W-:Y:S01]  /*1200*/  STG.E desc[UR10][R4.64], R27 ;  /* 0x0000001b04007986 */ /* 0x000fe2000c10190a */
[----:B--2---:R-:W-:-:S05]  /*1210*/  IMAD.WIDE R6, R21, 0x4, R6 ;  /* 0x0000000415067825 */ /* 0x004fca00078e0206 */
[----:B------:R-:W-:Y:S01]  /*1220*/  STG.E desc[UR10][R6.64], R29 ;  /* 0x0000001d06007986 */ /* 0x000fe2000c10190a */
[----:B------:R-:W-:Y:S05]  /*1230*/  EXIT ;  /* 0x000000000000794d */ /* 0x000fea0003800000 */
.L_x_75:
        /* <DEDUP_REMOVED lines=12> */
.L_x_85:


//--------------------- .nv.shared._Z26optimizedLayerNormKernelV2PKfPfi --------------------------
	.section	.nv.shared._Z26optimizedLayerNormKernelV2PKfPfi,"aw",@nobits
	.sectionflags	@""
	.align	16
	.zero		1024


//--------------------- .nv.shared.reserved.0     --------------------------
	.section	.nv.shared.reserved.0,"aw",@nobits
	.weak		__nv_reservedSMEM_offset_0_alias
	.size		__nv_reservedSMEM_offset_0_alias, 0, 64
	.other		__nv_reservedSMEM_offset_0_alias,@"STO_CUDA_RESERVED_SHARED STV_DEFAULT"
__nv_reservedSMEM_offset_0_alias:
	.zero		0
	.zero		64


//--------------------- .nv.shared._Z23fusedAddLayerNormKernelPKfS0_Pfi --------------------------
	.section	.nv.shared._Z23fusedAddLayerNormKernelPKfS0_Pfi,"aw",@nobits
	.sectionflags	@""
	.align	16
	.zero		1024


//--------------------- .nv.shared._Z12reluKernelV2Pfi --------------------------
	.section	.nv.shared._Z12reluKernelV2Pfi,"aw",@nobits
	.sectionflags	@""
	.align	16
	.zero		1024


//--------------------- .nv.shared._Z34optimizedFusedScaleSoftmaxKernelV2Pfiif --------------------------
	.section	.nv.shared._Z34optimizedFusedScaleSoftmaxKernelV2Pfiif,"aw",@nobits
	.sectionflags	@""
	.align	16
.nv.shared._Z34optimizedFusedScaleSoftmaxKernelV2Pfiif:
	.zero		1280


//--------------------- .nv.shared._Z24matMulKernelTransposedV2PKfS0_Pfiii --------------------------
	.section	.nv.shared._Z24matMulKernelTransposedV2PKfS0_Pfiii,"aw",@nobits
	.sectionflags	@""
	.align	16
.nv.shared._Z24matMulKernelTransposedV2PKfS0_Pfiii:
	.zero		9216


//--------------------- .nv.shared._Z28optimizedTiledMatMulKernelV2PKfS0_Pfiiii --------------------------
	.section	.nv.shared._Z28optimizedTiledMatMulKernelV2PKfS0_Pfiiii,"aw",@nobits
	.sectionflags	@""
	.align	16
.nv.shared._Z28optimizedTiledMatMulKernelV2PKfS0_Pfiiii:
	.zero		9216


//--------------------- .nv.shared._Z21fusedProjectionKernelPKfS0_S0_S0_PfS1_S1_iii --------------------------
	.section	.nv.shared._Z21fusedProjectionKernelPKfS0_S0_S0_PfS1_S1_iii,"aw",@nobits
	.sectionflags	@""
	.align	16
.nv.shared._Z21fusedProjectionKernelPKfS0_S0_S0_PfS1_S1_iii:
	.zero		17408


//--------------------- .nv.constant0._Z26optimizedLayerNormKernelV2PKfPfi --------------------------
	.section	.nv.constant0._Z26optimizedLayerNormKernelV2PKfPfi,"a",@progbits
	.sectionflags	@""
	.align	4
.nv.constant0._Z26optimizedLayerNormKernelV2PKfPfi:
	.zero		916


//--------------------- .nv.constant0._Z23fusedAddLayerNormKernelPKfS0_Pfi --------------------------
	.section	.nv.constant0._Z23fusedAddLayerNormKernelPKfS0_Pfi,"a",@progbits
	.sectionflags	@""
	.align	4
.nv.constant0._Z23fusedAddLayerNormKernelPKfS0_Pfi:
	.zero		924


//--------------------- .nv.constant0._Z12reluKernelV2Pfi --------------------------
	.section	.nv.constant0._Z12reluKernelV2Pfi,"a",@progbits
	.sectionflags	@""
	.align	4
.nv.constant0._Z12reluKernelV2Pfi:
	.zero		908


//--------------------- .nv.constant0._Z34optimizedFusedScaleSoftmaxKernelV2Pfiif --------------------------
	.section	.nv.constant0._Z34optimizedFusedScaleSoftmaxKernelV2Pfiif,"a",@progbits
	.sectionflags	@""
	.align	4
.nv.constant0._Z34optimizedFusedScaleSoftmaxKernelV2Pfiif:
	.zero		916


//--------------------- .nv.constant0._Z24matMulKernelTransposedV2PKfS0_Pfiii --------------------------
	.section	.nv.constant0._Z24matMulKernelTransposedV2PKfS0_Pfiii,"a",@progbits
	.sectionflags	@""
	.align	4
.nv.constant0._Z24matMulKernelTransposedV2PKfS0_Pfiii:
	.zero		932


//--------------------- .nv.constant0._Z28optimizedTiledMatMulKernelV2PKfS0_Pfiiii --------------------------
	.section	.nv.constant0._Z28optimizedTiledMatMulKernelV2PKfS0_Pfiiii,"a",@progbits
	.sectionflags	@""
	.align	4
.nv.constant0._Z28optimizedTiledMatMulKernelV2PKfS0_Pfiiii:
	.zero		936


//--------------------- .nv.constant0._Z21fusedProjectionKernelPKfS0_S0_S0_PfS1_S1_iii --------------------------
	.section	.nv.constant0._Z21fusedProjectionKernelPKfS0_S0_S0_PfS1_S1_iii,"a",@progbits
	.sectionflags	@""
	.align	4
.nv.constant0._Z21fusedProjectionKernelPKfS0_S0_S0_PfS1_S1_iii:
	.zero		964


//--------------------- SYMBOLS --------------------------

	.type		.nv.reservedSmem.offset0,@object
	.size		.nv.reservedSmem.offset0,0x4
	.type		.nv.reservedSmem.cap,@object
	.size		.nv.reservedSmem.cap,0x4
